//
// Generated by NVIDIA NVVM Compiler
//
// Compiler Build ID: CL-36424714
// Cuda compilation tools, release 13.0, V13.0.88
// Based on NVVM 20.0.0
//

.version 9.0
.target sm_100
.address_size 64

	// .globl	_Z14padArrayKernelPiii
// _ZZ21BitonicSortSharedCUDAPiiE9sharedMem has been demoted
// _ZZ31BitonicSortSharedCUDASingleLoopPiiiE9sharedMem has been demoted

.visible .entry _Z14padArrayKernelPiii(
	.param .u64 .ptr .align 1 _Z14padArrayKernelPiii_param_0,
	.param .u32 _Z14padArrayKernelPiii_param_1,
	.param .u32 _Z14padArrayKernelPiii_param_2
)
{
	.reg .b32 	%r<11>;
	.reg .b64 	%rd<5>;

	ld.param.u64 	%rd1, [_Z14padArrayKernelPiii_param_0];
	ld.param.u32 	%r1, [_Z14padArrayKernelPiii_param_1];
	ld.param.u32 	%r2, [_Z14padArrayKernelPiii_param_2];
	cvta.to.global.u64 	%rd2, %rd1;
	mov.u32 	%r3, %ctaid.x;
	shl.b32 	%r4, %r3, 9;
	mov.u32 	%r5, %tid.x;
	add.s32 	%r6, %r4, %r5;
	add.s32 	%r7, %r6, %r1;
	add.s32 	%r8, %r2, -1;
	min.u32 	%r9, %r7, %r8;
	mul.wide.s32 	%rd3, %r9, 4;
	add.s64 	%rd4, %rd2, %rd3;
	mov.b32 	%r10, 0;
	st.global.u32 	[%rd4], %r10;
	ret;

}
	// .globl	_Z15BitonicSortCUDAPiiii
.visible .entry _Z15BitonicSortCUDAPiiii(
	.param .u64 .ptr .align 1 _Z15BitonicSortCUDAPiiii_param_0,
	.param .u32 _Z15BitonicSortCUDAPiiii_param_1,
	.param .u32 _Z15BitonicSortCUDAPiiii_param_2,
	.param .u32 _Z15BitonicSortCUDAPiiii_param_3
)
{
	.reg .pred 	%p<10>;
	.reg .b16 	%rs<3>;
	.reg .b32 	%r<18>;
	.reg .b64 	%rd<7>;

	ld.param.u64 	%rd3, [_Z15BitonicSortCUDAPiiii_param_0];
	ld.param.u32 	%r6, [_Z15BitonicSortCUDAPiiii_param_1];
	ld.param.u32 	%r5, [_Z15BitonicSortCUDAPiiii_param_2];
	ld.param.u32 	%r7, [_Z15BitonicSortCUDAPiiii_param_3];
	mov.u32 	%r8, %tid.x;
	mov.u32 	%r9, %ctaid.x;
	mov.u32 	%r10, %ntid.x;
	mad.lo.s32 	%r1, %r9, %r10, %r8;
	mov.b32 	%r11, 1;
	shl.b32 	%r12, %r11, %r7;
	xor.b32  	%r2, %r12, %r1;
	setp.le.s32 	%p1, %r2, %r1;
	setp.ge.s32 	%p2, %r2, %r6;
	or.pred  	%p3, %p1, %p2;
	@%p3 bra 	$L__BB1_4;
	cvta.to.global.u64 	%rd4, %rd3;
	mul.wide.s32 	%rd5, %r1, 4;
	add.s64 	%rd1, %rd4, %rd5;
	ld.global.u32 	%r13, [%rd1];
	mul.wide.s32 	%rd6, %r2, 4;
	add.s64 	%rd2, %rd4, %rd6;
	ld.global.u32 	%r14, [%rd2];
	not.b32 	%r15, %r1;
	shr.u32 	%r16, %r15, %r5;
	cvt.u16.u32 	%rs2, %r16;
	and.b16  	%rs1, %rs2, 1;
	and.b32  	%r17, %r16, 1;
	setp.eq.b32 	%p4, %r17, 1;
	setp.gt.s32 	%p5, %r13, %r14;
	and.pred  	%p6, %p4, %p5;
	@%p6 bra 	$L__BB1_3;
	setp.ne.s16 	%p7, %rs1, 0;
	setp.ge.s32 	%p8, %r13, %r14;
	or.pred  	%p9, %p7, %p8;
	@%p9 bra 	$L__BB1_4;
$L__BB1_3:
	st.global.u32 	[%rd1], %r14;
	st.global.u32 	[%rd2], %r13;
$L__BB1_4:
	ret;

}
	// .globl	_Z21BitonicSortSharedCUDAPii
.visible .entry _Z21BitonicSortSharedCUDAPii(
	.param .u64 .ptr .align 1 _Z21BitonicSortSharedCUDAPii_param_0,
	.param .u32 _Z21BitonicSortSharedCUDAPii_param_1
)
{
	.reg .pred 	%p<84>;
	.reg .b16 	%rs<17>;
	.reg .b32 	%r<104>;
	.reg .b64 	%rd<5>;
	// demoted variable
	.shared .align 4 .b8 _ZZ21BitonicSortSharedCUDAPiiE9sharedMem[2048];
	ld.param.u64 	%rd2, [_Z21BitonicSortSharedCUDAPii_param_0];
	cvta.to.global.u64 	%rd3, %rd2;
	mov.u32 	%r46, %ctaid.x;
	shl.b32 	%r47, %r46, 9;
	mov.u32 	%r1, %tid.x;
	add.s32 	%r48, %r47, %r1;
	mul.wide.s32 	%rd4, %r48, 4;
	add.s64 	%rd1, %rd3, %rd4;
	ld.global.u32 	%r49, [%rd1];
	shl.b32 	%r50, %r1, 2;
	mov.u32 	%r51, _ZZ21BitonicSortSharedCUDAPiiE9sharedMem;
	add.s32 	%r2, %r51, %r50;
	st.shared.u32 	[%r2], %r49;
	bar.sync 	0;
	not.b32 	%r3, %r1;
	mov.b32 	%r100, 1;
	mov.b32 	%r101, 0;
	mov.u32 	%r4, %ntid.x;
$L__BB2_1:
	mov.u32 	%r6, %r100;
	shr.u32 	%r52, %r3, %r6;
	cvt.u16.u32 	%rs2, %r52;
	and.b16  	%rs1, %rs2, 1;
	and.b32  	%r7, %r6, 3;
	setp.eq.s32 	%p1, %r7, 0;
	mov.u32 	%r102, %r6;
	@%p1 bra 	$L__BB2_14;
	add.s32 	%r102, %r6, -1;
	mov.b32 	%r53, 1;
	shl.b32 	%r54, %r53, %r102;
	xor.b32  	%r9, %r54, %r1;
	setp.le.s32 	%p2, %r9, %r1;
	setp.ge.u32 	%p3, %r9, %r4;
	or.pred  	%p4, %p2, %p3;
	@%p4 bra 	$L__BB2_5;
	setp.eq.s16 	%p5, %rs1, 0;
	setp.ne.s16 	%p6, %rs1, 0;
	ld.shared.u32 	%r55, [%r2];
	shl.b32 	%r56, %r9, 2;
	add.s32 	%r11, %r51, %r56;
	ld.shared.u32 	%r58, [%r11];
	setp.gt.s32 	%p7, %r55, %r58;
	and.pred  	%p8, %p6, %p7;
	setp.lt.s32 	%p9, %r55, %r58;
	and.pred  	%p10, %p5, %p9;
	or.pred  	%p11, %p8, %p10;
	not.pred 	%p12, %p11;
	@%p12 bra 	$L__BB2_5;
	st.shared.u32 	[%r2], %r58;
	st.shared.u32 	[%r11], %r55;
$L__BB2_5:
	bar.sync 	0;
	setp.eq.s32 	%p13, %r7, 1;
	@%p13 bra 	$L__BB2_14;
	add.s32 	%r102, %r6, -2;
	mov.b32 	%r59, 1;
	shl.b32 	%r60, %r59, %r102;
	xor.b32  	%r14, %r60, %r1;
	setp.le.s32 	%p14, %r14, %r1;
	setp.ge.u32 	%p15, %r14, %r4;
	or.pred  	%p16, %p14, %p15;
	@%p16 bra 	$L__BB2_9;
	setp.eq.s16 	%p17, %rs1, 0;
	setp.ne.s16 	%p18, %rs1, 0;
	ld.shared.u32 	%r61, [%r2];
	shl.b32 	%r62, %r14, 2;
	add.s32 	%r16, %r51, %r62;
	ld.shared.u32 	%r64, [%r16];
	setp.gt.s32 	%p19, %r61, %r64;
	and.pred  	%p20, %p18, %p19;
	setp.lt.s32 	%p21, %r61, %r64;
	and.pred  	%p22, %p17, %p21;
	or.pred  	%p23, %p20, %p22;
	not.pred 	%p24, %p23;
	@%p24 bra 	$L__BB2_9;
	st.shared.u32 	[%r2], %r64;
	st.shared.u32 	[%r16], %r61;
$L__BB2_9:
	bar.sync 	0;
	setp.eq.s32 	%p25, %r7, 2;
	@%p25 bra 	$L__BB2_14;
	add.s32 	%r102, %r6, -3;
	mov.b32 	%r65, 1;
	shl.b32 	%r66, %r65, %r102;
	xor.b32  	%r19, %r66, %r1;
	setp.le.s32 	%p26, %r19, %r1;
	setp.ge.u32 	%p27, %r19, %r4;
	or.pred  	%p28, %p26, %p27;
	@%p28 bra 	$L__BB2_13;
	setp.eq.s16 	%p29, %rs1, 0;
	setp.ne.s16 	%p30, %rs1, 0;
	ld.shared.u32 	%r67, [%r2];
	shl.b32 	%r68, %r19, 2;
	add.s32 	%r21, %r51, %r68;
	ld.shared.u32 	%r70, [%r21];
	setp.gt.s32 	%p31, %r67, %r70;
	and.pred  	%p32, %p30, %p31;
	setp.lt.s32 	%p33, %r67, %r70;
	and.pred  	%p34, %p29, %p33;
	or.pred  	%p35, %p32, %p34;
	not.pred 	%p36, %p35;
	@%p36 bra 	$L__BB2_13;
	st.shared.u32 	[%r2], %r70;
	st.shared.u32 	[%r21], %r67;
$L__BB2_13:
	bar.sync 	0;
$L__BB2_14:
	setp.lt.u32 	%p37, %r101, 3;
	@%p37 bra 	$L__BB2_29;
	add.s32 	%r103, %r102, 4;
$L__BB2_16:
	add.s32 	%r71, %r103, -5;
	mov.b32 	%r72, 1;
	shl.b32 	%r73, %r72, %r71;
	xor.b32  	%r26, %r73, %r1;
	setp.le.s32 	%p38, %r26, %r1;
	setp.ge.u32 	%p39, %r26, %r4;
	or.pred  	%p40, %p38, %p39;
	@%p40 bra 	$L__BB2_19;
	setp.eq.s16 	%p41, %rs1, 0;
	setp.ne.s16 	%p42, %rs1, 0;
	ld.shared.u32 	%r74, [%r2];
	shl.b32 	%r75, %r26, 2;
	add.s32 	%r28, %r51, %r75;
	ld.shared.u32 	%r77, [%r28];
	setp.gt.s32 	%p43, %r74, %r77;
	and.pred  	%p44, %p42, %p43;
	setp.lt.s32 	%p45, %r74, %r77;
	and.pred  	%p46, %p41, %p45;
	or.pred  	%p47, %p44, %p46;
	not.pred 	%p48, %p47;
	@%p48 bra 	$L__BB2_19;
	st.shared.u32 	[%r2], %r77;
	st.shared.u32 	[%r28], %r74;
$L__BB2_19:
	bar.sync 	0;
	add.s32 	%r78, %r103, -6;
	mov.b32 	%r79, 1;
	shl.b32 	%r80, %r79, %r78;
	xor.b32  	%r30, %r80, %r1;
	setp.le.s32 	%p49, %r30, %r1;
	setp.ge.u32 	%p50, %r30, %r4;
	or.pred  	%p51, %p49, %p50;
	@%p51 bra 	$L__BB2_22;
	setp.eq.s16 	%p52, %rs1, 0;
	setp.ne.s16 	%p53, %rs1, 0;
	ld.shared.u32 	%r81, [%r2];
	shl.b32 	%r82, %r30, 2;
	add.s32 	%r32, %r51, %r82;
	ld.shared.u32 	%r84, [%r32];
	setp.gt.s32 	%p54, %r81, %r84;
	and.pred  	%p55, %p53, %p54;
	setp.lt.s32 	%p56, %r81, %r84;
	and.pred  	%p57, %p52, %p56;
	or.pred  	%p58, %p55, %p57;
	not.pred 	%p59, %p58;
	@%p59 bra 	$L__BB2_22;
	st.shared.u32 	[%r2], %r84;
	st.shared.u32 	[%r32], %r81;
$L__BB2_22:
	bar.sync 	0;
	add.s32 	%r85, %r103, -7;
	mov.b32 	%r86, 1;
	shl.b32 	%r87, %r86, %r85;
	xor.b32  	%r34, %r87, %r1;
	setp.le.s32 	%p60, %r34, %r1;
	setp.ge.u32 	%p61, %r34, %r4;
	or.pred  	%p62, %p60, %p61;
	@%p62 bra 	$L__BB2_25;
	setp.eq.s16 	%p63, %rs1, 0;
	setp.ne.s16 	%p64, %rs1, 0;
	ld.shared.u32 	%r88, [%r2];
	shl.b32 	%r89, %r34, 2;
	add.s32 	%r36, %r51, %r89;
	ld.shared.u32 	%r91, [%r36];
	setp.gt.s32 	%p65, %r88, %r91;
	and.pred  	%p66, %p64, %p65;
	setp.lt.s32 	%p67, %r88, %r91;
	and.pred  	%p68, %p63, %p67;
	or.pred  	%p69, %p66, %p68;
	not.pred 	%p70, %p69;
	@%p70 bra 	$L__BB2_25;
	st.shared.u32 	[%r2], %r91;
	st.shared.u32 	[%r36], %r88;
$L__BB2_25:
	bar.sync 	0;
	add.s32 	%r92, %r103, -8;
	mov.b32 	%r93, 1;
	shl.b32 	%r94, %r93, %r92;
	xor.b32  	%r38, %r94, %r1;
	setp.le.s32 	%p71, %r38, %r1;
	setp.ge.u32 	%p72, %r38, %r4;
	or.pred  	%p73, %p71, %p72;
	@%p73 bra 	$L__BB2_28;
	setp.eq.s16 	%p74, %rs1, 0;
	setp.ne.s16 	%p75, %rs1, 0;
	ld.shared.u32 	%r95, [%r2];
	shl.b32 	%r96, %r38, 2;
	add.s32 	%r40, %r51, %r96;
	ld.shared.u32 	%r98, [%r40];
	setp.gt.s32 	%p76, %r95, %r98;
	and.pred  	%p77, %p75, %p76;
	setp.lt.s32 	%p78, %r95, %r98;
	and.pred  	%p79, %p74, %p78;
	or.pred  	%p80, %p77, %p79;
	not.pred 	%p81, %p80;
	@%p81 bra 	$L__BB2_28;
	st.shared.u32 	[%r2], %r98;
	st.shared.u32 	[%r40], %r95;
$L__BB2_28:
	bar.sync 	0;
	add.s32 	%r103, %r103, -4;
	setp.gt.s32 	%p82, %r103, 4;
	@%p82 bra 	$L__BB2_16;
$L__BB2_29:
	add.s32 	%r100, %r6, 1;
	setp.ne.s32 	%p83, %r100, 9;
	mov.u32 	%r101, %r6;
	@%p83 bra 	$L__BB2_1;
	ld.shared.u32 	%r99, [%r2];
	st.global.u32 	[%rd1], %r99;
	ret;

}
	// .globl	_Z31BitonicSortSharedCUDASingleLoopPiii
.visible .entry _Z31BitonicSortSharedCUDASingleLoopPiii(
	.param .u64 .ptr .align 1 _Z31BitonicSortSharedCUDASingleLoopPiii_param_0,
	.param .u32 _Z31BitonicSortSharedCUDASingleLoopPiii_param_1,
	.param .u32 _Z31BitonicSortSharedCUDASingleLoopPiii_param_2
)
{
	.reg .pred 	%p<100>;
	.reg .b16 	%rs<21>;
	.reg .b32 	%r<86>;
	.reg .b64 	%rd<5>;
	// demoted variable
	.shared .align 4 .b8 _ZZ31BitonicSortSharedCUDASingleLoopPiiiE9sharedMem[2048];
	ld.param.u64 	%rd2, [_Z31BitonicSortSharedCUDASingleLoopPiii_param_0];
	ld.param.u32 	%r40, [_Z31BitonicSortSharedCUDASingleLoopPiii_param_2];
	cvta.to.global.u64 	%rd3, %rd2;
	mov.u32 	%r41, %ctaid.x;
	shl.b32 	%r42, %r41, 9;
	mov.u32 	%r1, %tid.x;
	add.s32 	%r43, %r42, %r1;
	mul.wide.s32 	%rd4, %r43, 4;
	add.s64 	%rd1, %rd3, %rd4;
	ld.global.u32 	%r44, [%rd1];
	shl.b32 	%r45, %r1, 2;
	mov.u32 	%r46, _ZZ31BitonicSortSharedCUDASingleLoopPiiiE9sharedMem;
	add.s32 	%r2, %r46, %r45;
	st.shared.u32 	[%r2], %r44;
	bar.sync 	0;
	not.b32 	%r47, %r43;
	shr.u32 	%r48, %r47, %r40;
	cvt.u16.u32 	%rs2, %r48;
	and.b16  	%rs1, %rs2, 1;
	mov.u32 	%r3, %ntid.x;
	xor.b32  	%r4, %r1, 256;
	setp.le.u32 	%p1, %r4, %r1;
	setp.ge.u32 	%p2, %r4, %r3;
	or.pred  	%p3, %p1, %p2;
	@%p3 bra 	$L__BB3_3;
	setp.eq.s16 	%p4, %rs1, 0;
	setp.ne.s16 	%p5, %rs1, 0;
	ld.shared.u32 	%r49, [%r2];
	shl.b32 	%r50, %r4, 2;
	add.s32 	%r6, %r46, %r50;
	ld.shared.u32 	%r52, [%r6];
	setp.gt.s32 	%p6, %r49, %r52;
	and.pred  	%p7, %p5, %p6;
	setp.lt.s32 	%p8, %r49, %r52;
	and.pred  	%p9, %p4, %p8;
	or.pred  	%p10, %p7, %p9;
	not.pred 	%p11, %p10;
	@%p11 bra 	$L__BB3_3;
	st.shared.u32 	[%r2], %r52;
	st.shared.u32 	[%r6], %r49;
$L__BB3_3:
	bar.sync 	0;
	xor.b32  	%r8, %r1, 128;
	setp.le.u32 	%p12, %r8, %r1;
	setp.ge.u32 	%p13, %r8, %r3;
	or.pred  	%p14, %p12, %p13;
	@%p14 bra 	$L__BB3_6;
	setp.eq.s16 	%p15, %rs1, 0;
	setp.ne.s16 	%p16, %rs1, 0;
	ld.shared.u32 	%r53, [%r2];
	shl.b32 	%r54, %r8, 2;
	add.s32 	%r10, %r46, %r54;
	ld.shared.u32 	%r56, [%r10];
	setp.gt.s32 	%p17, %r53, %r56;
	and.pred  	%p18, %p16, %p17;
	setp.lt.s32 	%p19, %r53, %r56;
	and.pred  	%p20, %p15, %p19;
	or.pred  	%p21, %p18, %p20;
	not.pred 	%p22, %p21;
	@%p22 bra 	$L__BB3_6;
	st.shared.u32 	[%r2], %r56;
	st.shared.u32 	[%r10], %r53;
$L__BB3_6:
	bar.sync 	0;
	xor.b32  	%r12, %r1, 64;
	setp.le.u32 	%p23, %r12, %r1;
	setp.ge.u32 	%p24, %r12, %r3;
	or.pred  	%p25, %p23, %p24;
	@%p25 bra 	$L__BB3_9;
	setp.eq.s16 	%p26, %rs1, 0;
	setp.ne.s16 	%p27, %rs1, 0;
	ld.shared.u32 	%r57, [%r2];
	shl.b32 	%r58, %r12, 2;
	add.s32 	%r14, %r46, %r58;
	ld.shared.u32 	%r60, [%r14];
	setp.gt.s32 	%p28, %r57, %r60;
	and.pred  	%p29, %p27, %p28;
	setp.lt.s32 	%p30, %r57, %r60;
	and.pred  	%p31, %p26, %p30;
	or.pred  	%p32, %p29, %p31;
	not.pred 	%p33, %p32;
	@%p33 bra 	$L__BB3_9;
	st.shared.u32 	[%r2], %r60;
	st.shared.u32 	[%r14], %r57;
$L__BB3_9:
	bar.sync 	0;
	xor.b32  	%r16, %r1, 32;
	setp.le.u32 	%p34, %r16, %r1;
	setp.ge.u32 	%p35, %r16, %r3;
	or.pred  	%p36, %p34, %p35;
	@%p36 bra 	$L__BB3_12;
	setp.eq.s16 	%p37, %rs1, 0;
	setp.ne.s16 	%p38, %rs1, 0;
	ld.shared.u32 	%r61, [%r2];
	shl.b32 	%r62, %r16, 2;
	add.s32 	%r18, %r46, %r62;
	ld.shared.u32 	%r64, [%r18];
	setp.gt.s32 	%p39, %r61, %r64;
	and.pred  	%p40, %p38, %p39;
	setp.lt.s32 	%p41, %r61, %r64;
	and.pred  	%p42, %p37, %p41;
	or.pred  	%p43, %p40, %p42;
	not.pred 	%p44, %p43;
	@%p44 bra 	$L__BB3_12;
	st.shared.u32 	[%r2], %r64;
	st.shared.u32 	[%r18], %r61;
$L__BB3_12:
	bar.sync 	0;
	xor.b32  	%r20, %r1, 16;
	setp.le.u32 	%p45, %r20, %r1;
	setp.ge.u32 	%p46, %r20, %r3;
	or.pred  	%p47, %p45, %p46;
	@%p47 bra 	$L__BB3_15;
	setp.eq.s16 	%p48, %rs1, 0;
	setp.ne.s16 	%p49, %rs1, 0;
	ld.shared.u32 	%r65, [%r2];
	shl.b32 	%r66, %r20, 2;
	add.s32 	%r22, %r46, %r66;
	ld.shared.u32 	%r68, [%r22];
	setp.gt.s32 	%p50, %r65, %r68;
	and.pred  	%p51, %p49, %p50;
	setp.lt.s32 	%p52, %r65, %r68;
	and.pred  	%p53, %p48, %p52;
	or.pred  	%p54, %p51, %p53;
	not.pred 	%p55, %p54;
	@%p55 bra 	$L__BB3_15;
	st.shared.u32 	[%r2], %r68;
	st.shared.u32 	[%r22], %r65;
$L__BB3_15:
	bar.sync 	0;
	xor.b32  	%r24, %r1, 8;
	setp.le.u32 	%p56, %r24, %r1;
	setp.ge.u32 	%p57, %r24, %r3;
	or.pred  	%p58, %p56, %p57;
	@%p58 bra 	$L__BB3_18;
	setp.eq.s16 	%p59, %rs1, 0;
	setp.ne.s16 	%p60, %rs1, 0;
	ld.shared.u32 	%r69, [%r2];
	shl.b32 	%r70, %r24, 2;
	add.s32 	%r26, %r46, %r70;
	ld.shared.u32 	%r72, [%r26];
	setp.gt.s32 	%p61, %r69, %r72;
	and.pred  	%p62, %p60, %p61;
	setp.lt.s32 	%p63, %r69, %r72;
	and.pred  	%p64, %p59, %p63;
	or.pred  	%p65, %p62, %p64;
	not.pred 	%p66, %p65;
	@%p66 bra 	$L__BB3_18;
	st.shared.u32 	[%r2], %r72;
	st.shared.u32 	[%r26], %r69;
$L__BB3_18:
	bar.sync 	0;
	xor.b32  	%r28, %r1, 4;
	setp.le.u32 	%p67, %r28, %r1;
	setp.ge.u32 	%p68, %r28, %r3;
	or.pred  	%p69, %p67, %p68;
	@%p69 bra 	$L__BB3_21;
	setp.eq.s16 	%p70, %rs1, 0;
	setp.ne.s16 	%p71, %rs1, 0;
	ld.shared.u32 	%r73, [%r2];
	shl.b32 	%r74, %r28, 2;
	add.s32 	%r30, %r46, %r74;
	ld.shared.u32 	%r76, [%r30];
	setp.gt.s32 	%p72, %r73, %r76;
	and.pred  	%p73, %p71, %p72;
	setp.lt.s32 	%p74, %r73, %r76;
	and.pred  	%p75, %p70, %p74;
	or.pred  	%p76, %p73, %p75;
	not.pred 	%p77, %p76;
	@%p77 bra 	$L__BB3_21;
	st.shared.u32 	[%r2], %r76;
	st.shared.u32 	[%r30], %r73;
$L__BB3_21:
	bar.sync 	0;
	xor.b32  	%r32, %r1, 2;
	setp.le.u32 	%p78, %r32, %r1;
	setp.ge.u32 	%p79, %r32, %r3;
	or.pred  	%p80, %p78, %p79;
	@%p80 bra 	$L__BB3_24;
	setp.eq.s16 	%p81, %rs1, 0;
	setp.ne.s16 	%p82, %rs1, 0;
	ld.shared.u32 	%r77, [%r2];
	shl.b32 	%r78, %r32, 2;
	add.s32 	%r34, %r46, %r78;
	ld.shared.u32 	%r80, [%r34];
	setp.gt.s32 	%p83, %r77, %r80;
	and.pred  	%p84, %p82, %p83;
	setp.lt.s32 	%p85, %r77, %r80;
	and.pred  	%p86, %p81, %p85;
	or.pred  	%p87, %p84, %p86;
	not.pred 	%p88, %p87;
	@%p88 bra 	$L__BB3_24;
	st.shared.u32 	[%r2], %r80;
	st.shared.u32 	[%r34], %r77;
$L__BB3_24:
	bar.sync 	0;
	xor.b32  	%r36, %r1, 1;
	setp.le.u32 	%p89, %r36, %r1;
	setp.ge.u32 	%p90, %r36, %r3;
	or.pred  	%p91, %p89, %p90;
	@%p91 bra 	$L__BB3_27;
	setp.eq.s16 	%p92, %rs1, 0;
	setp.ne.s16 	%p93, %rs1, 0;
	ld.shared.u32 	%r81, [%r2];
	shl.b32 	%r82, %r36, 2;
	add.s32 	%r38, %r46, %r82;
	ld.shared.u32 	%r84, [%r38];
	setp.gt.s32 	%p94, %r81, %r84;
	and.pred  	%p95, %p93, %p94;
	setp.lt.s32 	%p96, %r81, %r84;
	and.pred  	%p97, %p92, %p96;
	or.pred  	%p98, %p95, %p97;
	not.pred 	%p99, %p98;
	@%p99 bra 	$L__BB3_27;
	st.shared.u32 	[%r2], %r84;
	st.shared.u32 	[%r38], %r81;
$L__BB3_27:
	bar.sync 	0;
	ld.shared.u32 	%r85, [%r2];
	st.global.u32 	[%rd1], %r85;
	ret;

}


// ===== COMPILED SASS (sm_100) =====

	.target	sm_100

	.elftype	@"ET_EXEC"


//--------------------- .note.nv.tkinfo           --------------------------
	.section	.note.nv.tkinfo,"",@"SHT_NOTE"
	.sectionflags	@"SHF_NOTE_NV_TKINFO"
	.tkinfo
        /*0018*/ 	.word	0x00000002
        /*0030*/ 	.string	""
        /*0030*/ 	.string	"ptxas"
        /*0030*/ 	.string	"Cuda compilation tools, release 13.0, V13.0.88"
        /*0030*/ 	.string	"Build cuda_13.0.r13.0/compiler.36424714_0"
        /*0030*/ 	.string	"-arch sm_100 -m 64 "



//--------------------- .note.nv.cuinfo           --------------------------
	.section	.note.nv.cuinfo,"",@"SHT_NOTE"
	.sectionflags	@"SHF_NOTE_NV_CUINFO"
        /*0018*/ 	.short	0x0002
        /*001a*/ 	.short	0x0064
        /*001c*/ 	.short	0x0082
	.zero		2


//--------------------- .nv.info                  --------------------------
	.section	.nv.info,"",@"SHT_CUDA_INFO"
	.align	4


	//----- nvinfo : EIATTR_REGCOUNT
	.align		4
        /*0000*/ 	.byte	0x04, 0x2f
        /*0002*/ 	.short	(.L_1 - .L_0)
	.align		4
.L_0:
        /*0004*/ 	.word	index@(_Z14padArrayKernelPiii)
        /*0008*/ 	.word	0x0000000a


	//----- nvinfo : EIATTR_FRAME_SIZE
	.align		4
.L_1:
        /*000c*/ 	.byte	0x04, 0x11
        /*000e*/ 	.short	(.L_3 - .L_2)
	.align		4
.L_2:
        /*0010*/ 	.word	index@(_Z14padArrayKernelPiii)
        /*0014*/ 	.word	0x00000000


	//----- nvinfo : EIATTR_REGCOUNT
	.align		4
.L_3:
        /*0018*/ 	.byte	0x04, 0x2f
        /*001a*/ 	.short	(.L_5 - .L_4)
	.align		4
.L_4:
        /*001c*/ 	.word	index@(_Z15BitonicSortCUDAPiiii)
        /*0020*/ 	.word	0x0000000c


	//----- nvinfo : EIATTR_FRAME_SIZE
	.align		4
.L_5:
        /*0024*/ 	.byte	0x04, 0x11
        /*0026*/ 	.short	(.L_7 - .L_6)
	.align		4
.L_6:
        /*0028*/ 	.word	index@(_Z15BitonicSortCUDAPiiii)
        /*002c*/ 	.word	0x00000000


	//----- nvinfo : EIATTR_REGCOUNT
	.align		4
.L_7:
        /*0030*/ 	.byte	0x04, 0x2f
        /*0032*/ 	.short	(.L_9 - .L_8)
	.align		4
.L_8:
        /*0034*/ 	.word	index@(_Z21BitonicSortSharedCUDAPii)
        /*0038*/ 	.word	0x0000000d


	//----- nvinfo : EIATTR_FRAME_SIZE
	.align		4
.L_9:
        /*003c*/ 	.byte	0x04, 0x11
        /*003e*/ 	.short	(.L_11 - .L_10)
	.align		4
.L_10:
        /*0040*/ 	.word	index@(_Z21BitonicSortSharedCUDAPii)
        /*0044*/ 	.word	0x00000000


	//----- nvinfo : EIATTR_REGCOUNT
	.align		4
.L_11:
        /*0048*/ 	.byte	0x04, 0x2f
        /*004a*/ 	.short	(.L_13 - .L_12)
	.align		4
.L_12:
        /*004c*/ 	.word	index@(_Z31BitonicSortSharedCUDASingleLoopPiii)
        /*0050*/ 	.word	0x00000015


	//----- nvinfo : EIATTR_FRAME_SIZE
	.align		4
.L_13:
        /*0054*/ 	.byte	0x04, 0x11
        /*0056*/ 	.short	(.L_15 - .L_14)
	.align		4
.L_14:
        /*0058*/ 	.word	index@(_Z31BitonicSortSharedCUDASingleLoopPiii)
        /*005c*/ 	.word	0x00000000


	//----- nvinfo : EIATTR_MIN_STACK_SIZE
	.align		4
.L_15:
        /*0060*/ 	.byte	0x04, 0x12
        /*0062*/ 	.short	(.L_17 - .L_16)
	.align		4
.L_16:
        /*0064*/ 	.word	index@(_Z31BitonicSortSharedCUDASingleLoopPiii)
        /*0068*/ 	.word	0x00000000


	//----- nvinfo : EIATTR_MIN_STACK_SIZE
	.align		4
.L_17:
        /*006c*/ 	.byte	0x04, 0x12
        /*006e*/ 	.short	(.L_19 - .L_18)
	.align		4
.L_18:
        /*0070*/ 	.word	index@(_Z21BitonicSortSharedCUDAPii)
        /*0074*/ 	.word	0x00000000


	//----- nvinfo : EIATTR_MIN_STACK_SIZE
	.align		4
.L_19:
        /*0078*/ 	.byte	0x04, 0x12
        /*007a*/ 	.short	(.L_21 - .L_20)
	.align		4
.L_20:
        /*007c*/ 	.word	index@(_Z15BitonicSortCUDAPiiii)
        /*0080*/ 	.word	0x00000000


	//----- nvinfo : EIATTR_MIN_STACK_SIZE
	.align		4
.L_21:
        /*0084*/ 	.byte	0x04, 0x12
        /*0086*/ 	.short	(.L_23 - .L_22)
	.align		4
.L_22:
        /*0088*/ 	.word	index@(_Z14padArrayKernelPiii)
        /*008c*/ 	.word	0x00000000
.L_23:


//--------------------- .nv.compat                --------------------------
	.section	.nv.compat,"",@"SHT_CUDA_COMPAT_INFO"
	.align	4
        /*0000*/ 	.byte	0x02, 0x09, 0x00, 0x00, 0x02, 0x02, 0x01, 0x00, 0x02, 0x05, 0x05, 0x00, 0x03, 0x07, 0x01, 0x01
        /*0010*/ 	.byte	0x02, 0x03, 0x00, 0x00, 0x02, 0x06, 0x01, 0x00, 0x04, 0x0b, 0x08, 0x00, 0x09, 0x00, 0x00, 0x00
        /*0020*/ 	.byte	0x00, 0x00, 0x00, 0x00


//--------------------- .nv.info._Z31BitonicSortSharedCUDASingleLoopPiii --------------------------
	.section	.nv.info._Z31BitonicSortSharedCUDASingleLoopPiii,"",@"SHT_CUDA_INFO"
	.sectionflags	@""
	.align	4


	//----- nvinfo : EIATTR_CUDA_API_VERSION
	.align		4
        /*0000*/ 	.byte	0x04, 0x37
        /*0002*/ 	.short	(.L_25 - .L_24)
.L_24:
        /*0004*/ 	.word	0x00000082


	//----- nvinfo : EIATTR_KPARAM_INFO
	.align		4
.L_25:
        /*0008*/ 	.byte	0x04, 0x17
        /*000a*/ 	.short	(.L_27 - .L_26)
.L_26:
        /*000c*/ 	.word	0x00000000
        /*0010*/ 	.short	0x0002
        /*0012*/ 	.short	0x000c
        /*0014*/ 	.byte	0x00, 0xf0, 0x11, 0x00


	//----- nvinfo : EIATTR_KPARAM_INFO
	.align		4
.L_27:
        /*0018*/ 	.byte	0x04, 0x17
        /*001a*/ 	.short	(.L_29 - .L_28)
.L_28:
        /*001c*/ 	.word	0x00000000
        /*0020*/ 	.short	0x0001
        /*0022*/ 	.short	0x0008
        /*0024*/ 	.byte	0x00, 0xf0, 0x11, 0x00


	//----- nvinfo : EIATTR_KPARAM_INFO
	.align		4
.L_29:
        /*0028*/ 	.byte	0x04, 0x17
        /*002a*/ 	.short	(.L_31 - .L_30)
.L_30:
        /*002c*/ 	.word	0x00000000
        /*0030*/ 	.short	0x0000
        /*0032*/ 	.short	0x0000
        /*0034*/ 	.byte	0x00, 0xf5, 0x21, 0x00


	//----- nvinfo : EIATTR_SPARSE_MMA_MASK
	.align		4
.L_31:
        /*0038*/ 	.byte	0x03, 0x50
        /*003a*/ 	.short	0x0000


	//----- nvinfo : EIATTR_MAXREG_COUNT
	.align		4
        /*003c*/ 	.byte	0x03, 0x1b
        /*003e*/ 	.short	0x00ff


	//----- nvinfo : EIATTR_NUM_BARRIERS
	.align		4
        /*0040*/ 	.byte	0x02, 0x4c
        /*0042*/ 	.byte	0x01
	.zero		1


	//----- nvinfo : EIATTR_MERCURY_ISA_VERSION
	.align		4
        /*0044*/ 	.byte	0x03, 0x5f
        /*0046*/ 	.short	0x0101


	//----- nvinfo : EIATTR_VRC_CTA_INIT_COUNT
	.align		4
        /*0048*/ 	.byte	0x02, 0x4a
	.zero		1
	.zero		1


	//----- nvinfo : EIATTR_EXIT_INSTR_OFFSETS
	.align		4
        /*004c*/ 	.byte	0x04, 0x1c
        /*004e*/ 	.short	(.L_33 - .L_32)


	//   ....[0]....
.L_32:
        /*0050*/ 	.word	0x00000ae0


	//----- nvinfo : EIATTR_CRS_STACK_SIZE
	.align		4
.L_33:
        /*0054*/ 	.byte	0x04, 0x1e
        /*0056*/ 	.short	(.L_35 - .L_34)
.L_34:
        /*0058*/ 	.word	0x00000000


	//----- nvinfo : EIATTR_CBANK_PARAM_SIZE
	.align		4
.L_35:
        /*005c*/ 	.byte	0x03, 0x19
        /*005e*/ 	.short	0x0010


	//----- nvinfo : EIATTR_PARAM_CBANK
	.align		4
        /*0060*/ 	.byte	0x04, 0x0a
        /*0062*/ 	.short	(.L_37 - .L_36)
	.align		4
.L_36:
        /*0064*/ 	.word	index@(.nv.constant0._Z31BitonicSortSharedCUDASingleLoopPiii)
        /*0068*/ 	.short	0x0380
        /*006a*/ 	.short	0x0010


	//----- nvinfo : EIATTR_SW_WAR
	.align		4
.L_37:
        /*006c*/ 	.byte	0x04, 0x36
        /*006e*/ 	.short	(.L_39 - .L_38)
.L_38:
        /*0070*/ 	.word	0x00000008
.L_39:


//--------------------- .nv.info._Z21BitonicSortSharedCUDAPii --------------------------
	.section	.nv.info._Z21BitonicSortSharedCUDAPii,"",@"SHT_CUDA_INFO"
	.sectionflags	@""
	.align	4


	//----- nvinfo : EIATTR_CUDA_API_VERSION
	.align		4
        /*0000*/ 	.byte	0x04, 0x37
        /*0002*/ 	.short	(.L_41 - .L_40)
.L_40:
        /*0004*/ 	.word	0x00000082


	//----- nvinfo : EIATTR_KPARAM_INFO
	.align		4
.L_41:
        /*0008*/ 	.byte	0x04, 0x17
        /*000a*/ 	.short	(.L_43 - .L_42)
.L_42:
        /*000c*/ 	.word	0x00000000
        /*0010*/ 	.short	0x0001
        /*0012*/ 	.short	0x0008
        /*0014*/ 	.byte	0x00, 0xf0, 0x11, 0x00


	//----- nvinfo : EIATTR_KPARAM_INFO
	.align		4
.L_43:
        /*0018*/ 	.byte	0x04, 0x17
        /*001a*/ 	.short	(.L_45 - .L_44)
.L_44:
        /*001c*/ 	.word	0x00000000
        /*0020*/ 	.short	0x0000
        /*0022*/ 	.short	0x0000
        /*0024*/ 	.byte	0x00, 0xf5, 0x21, 0x00


	//----- nvinfo : EIATTR_SPARSE_MMA_MASK
	.align		4
.L_45:
        /*0028*/ 	.byte	0x03, 0x50
        /*002a*/ 	.short	0x0000


	//----- nvinfo : EIATTR_MAXREG_COUNT
	.align		4
        /*002c*/ 	.byte	0x03, 0x1b
        /*002e*/ 	.short	0x00ff


	//----- nvinfo : EIATTR_NUM_BARRIERS
	.align		4
        /*0030*/ 	.byte	0x02, 0x4c
        /*0032*/ 	.byte	0x01
	.zero		1


	//----- nvinfo : EIATTR_MERCURY_ISA_VERSION
	.align		4
        /*0034*/ 	.byte	0x03, 0x5f
        /*0036*/ 	.short	0x0101


	//----- nvinfo : EIATTR_VRC_CTA_INIT_COUNT
	.align		4
        /*0038*/ 	.byte	0x02, 0x4a
	.zero		1
	.zero		1


	//----- nvinfo : EIATTR_EXIT_INSTR_OFFSETS
	.align		4
        /*003c*/ 	.byte	0x04, 0x1c
        /*003e*/ 	.short	(.L_47 - .L_46)


	//   ....[0]....
.L_46:
        /*0040*/ 	.word	0x00000af0


	//----- nvinfo : EIATTR_CRS_STACK_SIZE
	.align		4
.L_47:
        /*0044*/ 	.byte	0x04, 0x1e
        /*0046*/ 	.short	(.L_49 - .L_48)
.L_48:
        /*0048*/ 	.word	0x00000000


	//----- nvinfo : EIATTR_CBANK_PARAM_SIZE
	.align		4
.L_49:
        /*004c*/ 	.byte	0x03, 0x19
        /*004e*/ 	.short	0x000c


	//----- nvinfo : EIATTR_PARAM_CBANK
	.align		4
        /*0050*/ 	.byte	0x04, 0x0a
        /*0052*/ 	.short	(.L_51 - .L_50)
	.align		4
.L_50:
        /*0054*/ 	.word	index@(.nv.constant0._Z21BitonicSortSharedCUDAPii)
        /*0058*/ 	.short	0x0380
        /*005a*/ 	.short	0x000c


	//----- nvinfo : EIATTR_SW_WAR
	.align		4
.L_51:
        /*005c*/ 	.byte	0x04, 0x36
        /*005e*/ 	.short	(.L_53 - .L_52)
.L_52:
        /*0060*/ 	.word	0x00000008
.L_53:


//--------------------- .nv.info._Z15BitonicSortCUDAPiiii --------------------------
	.section	.nv.info._Z15BitonicSortCUDAPiiii,"",@"SHT_CUDA_INFO"
	.sectionflags	@""
	.align	4


	//----- nvinfo : EIATTR_CUDA_API_VERSION
	.align		4
        /*0000*/ 	.byte	0x04, 0x37
        /*0002*/ 	.short	(.L_55 - .L_54)
.L_54:
        /*0004*/ 	.word	0x00000082


	//----- nvinfo : EIATTR_KPARAM_INFO
	.align		4
.L_55:
        /*0008*/ 	.byte	0x04, 0x17
        /*000a*/ 	.short	(.L_57 - .L_56)
.L_56:
        /*000c*/ 	.word	0x00000000
        /*0010*/ 	.short	0x0003
        /*0012*/ 	.short	0x0010
        /*0014*/ 	.byte	0x00, 0xf0, 0x11, 0x00


	//----- nvinfo : EIATTR_KPARAM_INFO
	.align		4
.L_57:
        /*0018*/ 	.byte	0x04, 0x17
        /*001a*/ 	.short	(.L_59 - .L_58)
.L_58:
        /*001c*/ 	.word	0x00000000
        /*0020*/ 	.short	0x0002
        /*0022*/ 	.short	0x000c
        /*0024*/ 	.byte	0x00, 0xf0, 0x11, 0x00


	//----- nvinfo : EIATTR_KPARAM_INFO
	.align		4
.L_59:
        /*0028*/ 	.byte	0x04, 0x17
        /*002a*/ 	.short	(.L_61 - .L_60)
.L_60:
        /*002c*/ 	.word	0x00000000
        /*0030*/ 	.short	0x0001
        /*0032*/ 	.short	0x0008
        /*0034*/ 	.byte	0x00, 0xf0, 0x11, 0x00


	//----- nvinfo : EIATTR_KPARAM_INFO
	.align		4
.L_61:
        /*0038*/ 	.byte	0x04, 0x17
        /*003a*/ 	.short	(.L_63 - .L_62)
.L_62:
        /*003c*/ 	.word	0x00000000
        /*0040*/ 	.short	0x0000
        /*0042*/ 	.short	0x0000
        /*0044*/ 	.byte	0x00, 0xf5, 0x21, 0x00


	//----- nvinfo : EIATTR_SPARSE_MMA_MASK
	.align		4
.L_63:
        /*0048*/ 	.byte	0x03, 0x50
        /*004a*/ 	.short	0x0000


	//----- nvinfo : EIATTR_MAXREG_COUNT
	.align		4
        /*004c*/ 	.byte	0x03, 0x1b
        /*004e*/ 	.short	0x00ff


	//----- nvinfo : EIATTR_MERCURY_ISA_VERSION
	.align		4
        /*0050*/ 	.byte	0x03, 0x5f
        /*0052*/ 	.short	0x0101


	//----- nvinfo : EIATTR_VRC_CTA_INIT_COUNT
	.align		4
        /*0054*/ 	.byte	0x02, 0x4a
	.zero		1
	.zero		1


	//----- nvinfo : EIATTR_EXIT_INSTR_OFFSETS
	.align		4
        /*0058*/ 	.byte	0x04, 0x1c
        /*005a*/ 	.short	(.L_65 - .L_64)


	//   ....[0]....
.L_64:
        /*005c*/ 	.word	0x000000c0


	//   ....[1]....
        /*0060*/ 	.word	0x000001d0


	//   ....[2]....
        /*0064*/ 	.word	0x00000210


	//----- nvinfo : EIATTR_CRS_STACK_SIZE
	.align		4
.L_65:
        /*0068*/ 	.byte	0x04, 0x1e
        /*006a*/ 	.short	(.L_67 - .L_66)
.L_66:
        /*006c*/ 	.word	0x00000000


	//----- nvinfo : EIATTR_CBANK_PARAM_SIZE
	.align		4
.L_67:
        /*0070*/ 	.byte	0x03, 0x19
        /*0072*/ 	.short	0x0014


	//----- nvinfo : EIATTR_PARAM_CBANK
	.align		4
        /*0074*/ 	.byte	0x04, 0x0a
        /*0076*/ 	.short	(.L_69 - .L_68)
	.align		4
.L_68:
        /*0078*/ 	.word	index@(.nv.constant0._Z15BitonicSortCUDAPiiii)
        /*007c*/ 	.short	0x0380
        /*007e*/ 	.short	0x0014


	//----- nvinfo : EIATTR_SW_WAR
	.align		4
.L_69:
        /*0080*/ 	.byte	0x04, 0x36
        /*0082*/ 	.short	(.L_71 - .L_70)
.L_70:
        /*0084*/ 	.word	0x00000008
.L_71:


//--------------------- .nv.info._Z14padArrayKernelPiii --------------------------
	.section	.nv.info._Z14padArrayKernelPiii,"",@"SHT_CUDA_INFO"
	.sectionflags	@""
	.align	4


	//----- nvinfo : EIATTR_CUDA_API_VERSION
	.align		4
        /*0000*/ 	.byte	0x04, 0x37
        /*0002*/ 	.short	(.L_73 - .L_72)
.L_72:
        /*0004*/ 	.word	0x00000082


	//----- nvinfo : EIATTR_KPARAM_INFO
	.align		4
.L_73:
        /*0008*/ 	.byte	0x04, 0x17
        /*000a*/ 	.short	(.L_75 - .L_74)
.L_74:
        /*000c*/ 	.word	0x00000000
        /*0010*/ 	.short	0x0002
        /*0012*/ 	.short	0x000c
        /*0014*/ 	.byte	0x00, 0xf0, 0x11, 0x00


	//----- nvinfo : EIATTR_KPARAM_INFO
	.align		4
.L_75:
        /*0018*/ 	.byte	0x04, 0x17
        /*001a*/ 	.short	(.L_77 - .L_76)
.L_76:
        /*001c*/ 	.word	0x00000000
        /*0020*/ 	.short	0x0001
        /*0022*/ 	.short	0x0008
        /*0024*/ 	.byte	0x00, 0xf0, 0x11, 0x00


	//----- nvinfo : EIATTR_KPARAM_INFO
	.align		4
.L_77:
        /*0028*/ 	.byte	0x04, 0x17
        /*002a*/ 	.short	(.L_79 - .L_78)
.L_78:
        /*002c*/ 	.word	0x00000000
        /*0030*/ 	.short	0x0000
        /*0032*/ 	.short	0x0000
        /*0034*/ 	.byte	0x00, 0xf5, 0x21, 0x00


	//----- nvinfo : EIATTR_SPARSE_MMA_MASK
	.align		4
.L_79:
        /*0038*/ 	.byte	0x03, 0x50
        /*003a*/ 	.short	0x0000


	//----- nvinfo : EIATTR_MAXREG_COUNT
	.align		4
        /*003c*/ 	.byte	0x03, 0x1b
        /*003e*/ 	.short	0x00ff


	//----- nvinfo : EIATTR_MERCURY_ISA_VERSION
	.align		4
        /*0040*/ 	.byte	0x03, 0x5f
        /*0042*/ 	.short	0x0101


	//----- nvinfo : EIATTR_VRC_CTA_INIT_COUNT
	.align		4
        /*0044*/ 	.byte	0x02, 0x4a
	.zero		1
	.zero		1


	//----- nvinfo : EIATTR_EXIT_INSTR_OFFSETS
	.align		4
        /*0048*/ 	.byte	0x04, 0x1c
        /*004a*/ 	.short	(.L_81 - .L_80)


	//   ....[0]....
.L_80:
        /*004c*/ 	.word	0x000000b0


	//----- nvinfo : EIATTR_CBANK_PARAM_SIZE
	.align		4
.L_81:
        /*0050*/ 	.byte	0x03, 0x19
        /*0052*/ 	.short	0x0010


	//----- nvinfo : EIATTR_PARAM_CBANK
	.align		4
        /*0054*/ 	.byte	0x04, 0x0a
        /*0056*/ 	.short	(.L_83 - .L_82)
	.align		4
.L_82:
        /*0058*/ 	.word	index@(.nv.constant0._Z14padArrayKernelPiii)
        /*005c*/ 	.short	0x0380
        /*005e*/ 	.short	0x0010


	//----- nvinfo : EIATTR_SW_WAR
	.align		4
.L_83:
        /*0060*/ 	.byte	0x04, 0x36
        /*0062*/ 	.short	(.L_85 - .L_84)
.L_84:
        /*0064*/ 	.word	0x00000008
.L_85:


//--------------------- .nv.callgraph             --------------------------
	.section	.nv.callgraph,"",@"SHT_CUDA_CALLGRAPH"
	.align	4
	.sectionentsize	8
	.align		4
        /*0000*/ 	.word	0x00000000
	.align		4
        /*0004*/ 	.word	0xffffffff
	.align		4
        /*0008*/ 	.word	0x00000000
	.align		4
        /*000c*/ 	.word	0xfffffffe
	.align		4
        /*0010*/ 	.word	0x00000000
	.align		4
        /*0014*/ 	.word	0xfffffffd
	.align		4
        /*0018*/ 	.word	0x00000000
	.align		4
        /*001c*/ 	.word	0xfffffffc


//--------------------- .text._Z31BitonicSortSharedCUDASingleLoopPiii --------------------------
	.section	.text._Z31BitonicSortSharedCUDASingleLoopPiii,"ax",@progbits
	.align	128
        .global         _Z31BitonicSortSharedCUDASingleLoopPiii
        .type           _Z31BitonicSortSharedCUDASingleLoopPiii,@function
        .size           _Z31BitonicSortSharedCUDASingleLoopPiii,(.L_x_42 - _Z31BitonicSortSharedCUDASingleLoopPiii)
        .other          _Z31BitonicSortSharedCUDASingleLoopPiii,@"STO_CUDA_ENTRY STV_DEFAULT"
_Z31BitonicSortSharedCUDASingleLoopPiii:
.text._Z31BitonicSortSharedCUDASingleLoopPiii:
[----:B------:R-:W-:Y:S01]  /*0000*/  LDC R1, c[0x0][0x37c] ;  /* 0x0000df00ff017b82 */ /* 0x000fe20000000800 */
[----:B------:R-:W0:Y:S07]  /*0010*/  S2R R0, SR_CTAID.X ;  /* 0x0000000000007919 */ /* 0x000e2e0000002500 */
[----:B------:R-:W1:Y:S01]  /*0020*/  LDC.64 R2, c[0x0][0x380] ;  /* 0x0000e000ff027b82 */ /* 0x000e620000000a00 */
[----:B------:R-:W2:Y:S01]  /*0030*/  LDCU.64 UR6, c[0x0][0x358] ;  /* 0x00006b00ff0677ac */ /* 0x000ea20008000a00 */
[----:B------:R-:W0:Y:S01]  /*0040*/  S2R R5, SR_TID.X ;  /* 0x0000000000057919 */ /* 0x000e220000002100 */
[----:B------:R-:W3:Y:S05]  /*0050*/  LDCU UR8, c[0x0][0x360] ;  /* 0x00006c00ff0877ac */ /* 0x000eea0008000800 */
[----:B------:R-:W4:Y:S01]  /*0060*/  S2UR UR5, SR_CgaCtaId ;  /* 0x00000000000579c3 */ /* 0x000f220000008800 */
[----:B------:R-:W5:Y:S01]  /*0070*/  LDCU UR9, c[0x0][0x38c] ;  /* 0x00007180ff0977ac */ /* 0x000f620008000800 */
[----:B0-----:R-:W-:-:S04]  /*0080*/  IMAD R7, R0, 0x200, R5 ;  /* 0x0000020000077824 */ /* 0x001fc800078e0205 */
[----:B-1----:R-:W-:-:S05]  /*0090*/  IMAD.WIDE R2, R7, 0x4, R2 ;  /* 0x0000000407027825 */ /* 0x002fca00078e0202 */
[----:B--2---:R-:W2:Y:S01]  /*00a0*/  LDG.E R9, desc[UR6][R2.64] ;  /* 0x0000000602097981 */ /* 0x004ea2000c1e1900 */
[C---:B------:R-:W-:Y:S01]  /*00b0*/  LOP3.LUT R6, R5.reuse, 0x100, RZ, 0x3c, !PT ;  /* 0x0000010005067812 */ /* 0x040fe200078e3cff */
[----:B------:R-:W-:Y:S01]  /*00c0*/  UMOV UR4, 0x400 ;  /* 0x0000040000047882 */ /* 0x000fe20000000000 */
[C---:B------:R-:W-:Y:S01]  /*00d0*/  LOP3.LUT R8, R5.reuse, 0x80, RZ, 0x3c, !PT ;  /* 0x0000008005087812 */ /* 0x040fe200078e3cff */
[----:B----4-:R-:W-:Y:S01]  /*00e0*/  ULEA UR4, UR5, UR4, 0x18 ;  /* 0x0000000405047291 */ /* 0x010fe2000f8ec0ff */
[C---:B---3--:R-:W-:Y:S01]  /*00f0*/  ISETP.GE.U32.AND P0, PT, R6.reuse, UR8, PT ;  /* 0x0000000806007c0c */ /* 0x048fe2000bf06070 */
[----:B------:R-:W-:Y:S01]  /*0100*/  BSSY.RECONVERGENT B0, `(.L_x_0) ;  /* 0x0000018000007945 */ /* 0x000fe20003800200 */
[C---:B------:R-:W-:Y:S02]  /*0110*/  LOP3.LUT R10, R5.reuse, 0x40, RZ, 0x3c, !PT ;  /* 0x00000040050a7812 */ /* 0x040fe400078e3cff */
[----:B------:R-:W-:Y:S02]  /*0120*/  ISETP.LE.U32.OR P2, PT, R6, R5, P0 ;  /* 0x000000050600720c */ /* 0x000fe40000743470 */
[----:B------:R-:W-:-:S02]  /*0130*/  LEA R0, R5, UR4, 0x2 ;  /* 0x0000000405007c11 */ /* 0x000fc4000f8e10ff */
[----:B------:R-:W-:Y:S02]  /*0140*/  LOP3.LUT R7, RZ, R7, RZ, 0x33, !PT ;  /* 0x00000007ff077212 */ /* 0x000fe400078e33ff */
[----:B------:R-:W-:Y:S02]  /*0150*/  ISETP.GE.U32.AND P1, PT, R8, UR8, PT ;  /* 0x0000000808007c0c */ /* 0x000fe4000bf26070 */
[----:B------:R-:W-:Y:S02]  /*0160*/  ISETP.GE.U32.AND P3, PT, R10, UR8, PT ;  /* 0x000000080a007c0c */ /* 0x000fe4000bf66070 */
[----:B-----5:R-:W-:Y:S02]  /*0170*/  SHF.R.U32.HI R4, RZ, UR9, R7 ;  /* 0x00000009ff047c19 */ /* 0x020fe40008011607 */
[-C--:B------:R-:W-:Y:S02]  /*0180*/  ISETP.LE.U32.OR P1, PT, R8, R5.reuse, P1 ;  /* 0x000000050800720c */ /* 0x080fe40000f23470 */
[----:B------:R-:W-:-:S02]  /*0190*/  ISETP.LE.U32.OR P0, PT, R10, R5, P3 ;  /* 0x000000050a00720c */ /* 0x000fc40001f03470 */
[----:B------:R-:W-:Y:S01]  /*01a0*/  LOP3.LUT R4, R4, 0x1, RZ, 0xc0, !PT ;  /* 0x0000000104047812 */ /* 0x000fe200078ec0ff */
[----:B--2---:R0:W-:Y:S01]  /*01b0*/  STS [R0], R9 ;  /* 0x0000000900007388 */ /* 0x0041e20000000800 */
[----:B------:R-:W-:Y:S06]  /*01c0*/  BAR.SYNC.DEFER_BLOCKING 0x0 ;  /* 0x0000000000007b1d */ /* 0x000fec0000010000 */
[----:B------:R-:W-:Y:S05]  /*01d0*/  @P2 BRA `(.L_x_1) ;  /* 0x0000000000282947 */ /* 0x000fea0003800000 */
[----:B------:R-:W-:Y:S02]  /*01e0*/  LEA R7, R6, UR4, 0x2 ;  /* 0x0000000406077c11 */ /* 0x000fe4000f8e10ff */
[----:B------:R-:W-:Y:S04]  /*01f0*/  LDS R6, [R0] ;  /* 0x0000000000067984 */ /* 0x000fe80000000800 */
[----:B0-----:R-:W0:Y:S02]  /*0200*/  LDS R9, [R7] ;  /* 0x0000000007097984 */ /* 0x001e240000000800 */
[CC--:B0-----:R-:W-:Y:S02]  /*0210*/  ISETP.GT.AND P2, PT, R6.reuse, R9.reuse, PT ;  /* 0x000000090600720c */ /* 0x0c1fe40003f44270 */
[----:B------:R-:W-:-:S02]  /*0220*/  ISETP.GE.AND P3, PT, R6, R9, PT ;  /* 0x000000090600720c */ /* 0x000fc40003f66270 */
[C---:B------:R-:W-:Y:S02]  /*0230*/  ISETP.NE.AND P2, PT, R4.reuse, RZ, P2 ;  /* 0x000000ff0400720c */ /* 0x040fe40001745270 */
[----:B------:R-:W-:-:S04]  /*0240*/  ISETP.EQ.AND P3, PT, R4, RZ, !P3 ;  /* 0x000000ff0400720c */ /* 0x000fc80005f62270 */
[----:B------:R-:W-:-:S13]  /*0250*/  PLOP3.LUT P2, PT, P2, P3, PT, 0xf8, 0x8f ;  /* 0x00000000008f781c */ /* 0x000fda0001747f70 */
[----:B------:R1:W-:Y:S04]  /*0260*/  @P2 STS [R0], R9 ;  /* 0x0000000900002388 */ /* 0x0003e80000000800 */
[----:B------:R1:W-:Y:S02]  /*0270*/  @P2 STS [R7], R6 ;  /* 0x0000000607002388 */ /* 0x0003e40000000800 */
.L_x_1:
[----:B------:R-:W-:Y:S05]  /*0280*/  BSYNC.RECONVERGENT B0 ;  /* 0x0000000000007941 */ /* 0x000fea0003800200 */
.L_x_0:
[----:B------:R-:W-:Y:S01]  /*0290*/  BAR.SYNC.DEFER_BLOCKING 0x0 ;  /* 0x0000000000007b1d */ /* 0x000fe20000010000 */
[----:B------:R-:W-:-:S05]  /*02a0*/  LOP3.LUT R12, R5, 0x20, RZ, 0x3c, !PT ;  /* 0x00000020050c7812 */ /* 0x000fca00078e3cff */
[----:B------:R-:W-:Y:S04]  /*02b0*/  BSSY.RECONVERGENT B0, `(.L_x_2) ;  /* 0x000000c000007945 */ /* 0x000fe80003800200 */
[----:B------:R-:W-:Y:S05]  /*02c0*/  @P1 BRA `(.L_x_3) ;  /* 0x0000000000281947 */ /* 0x000fea0003800000 */
[----:B-1----:R-:W-:Y:S01]  /*02d0*/  LEA R7, R8, UR4, 0x2 ;  /* 0x0000000408077c11 */ /* 0x002fe2000f8e10ff */
[----:B------:R-:W-:Y:S04]  /*02e0*/  LDS R6, [R0] ;  /* 0x0000000000067984 */ /* 0x000fe80000000800 */
[----:B0-----:R-:W0:Y:S02]  /*02f0*/  LDS R9, [R7] ;  /* 0x0000000007097984 */ /* 0x001e240000000800 */
[CC--:B0-----:R-:W-:Y:S02]  /*0300*/  ISETP.GT.AND P1, PT, R6.reuse, R9.reuse, PT ;  /* 0x000000090600720c */ /* 0x0c1fe40003f24270 */
[----:B------:R-:W-:Y:S02]  /*0310*/  ISETP.GE.AND P2, PT, R6, R9, PT ;  /* 0x000000090600720c */ /* 0x000fe40003f46270 */
[----:B------:R-:W-:-:S02]  /*0320*/  ISETP.NE.AND P1, PT, R4, RZ, P1 ;  /* 0x000000ff0400720c */ /* 0x000fc40000f25270 */
[----:B------:R-:W-:-:S04]  /*0330*/  ISETP.EQ.AND P2, PT, R4, RZ, !P2 ;  /* 0x000000ff0400720c */ /* 0x000fc80005742270 */
[----:B------:R-:W-:-:S13]  /*0340*/  PLOP3.LUT P1, PT, P1, P2, PT, 0xf8, 0x8f ;  /* 0x00000000008f781c */ /* 0x000fda0000f25f70 */
[----:B------:R2:W-:Y:S04]  /*0350*/  @P1 STS [R0], R9 ;  /* 0x0000000900001388 */ /* 0x0005e80000000800 */
[----:B------:R2:W-:Y:S02]  /*0360*/  @P1 STS [R7], R6 ;  /* 0x0000000607001388 */ /* 0x0005e40000000800 */
.L_x_3:
[----:B------:R-:W-:Y:S05]  /*0370*/  BSYNC.RECONVERGENT B0 ;  /* 0x0000000000007941 */ /* 0x000fea0003800200 */
.L_x_2:
[----:B------:R-:W-:Y:S01]  /*0380*/  BAR.SYNC.DEFER_BLOCKING 0x0 ;  /* 0x0000000000007b1d */ /* 0x000fe20000010000 */
[----:B------:R-:W-:-:S05]  /*0390*/  LOP3.LUT R8, R5, 0x10, RZ, 0x3c, !PT ;  /* 0x0000001005087812 */ /* 0x000fca00078e3cff */
[----:B------:R-:W-:Y:S04]  /*03a0*/  BSSY.RECONVERGENT B0, `(.L_x_4) ;  /* 0x000000c000007945 */ /* 0x000fe80003800200 */
[----:B------:R-:W-:Y:S05]  /*03b0*/  @P0 BRA `(.L_x_5) ;  /* 0x0000000000280947 */ /* 0x000fea0003800000 */
[----:B-12---:R-:W-:Y:S01]  /*03c0*/  LEA R7, R10, UR4, 0x2 ;  /* 0x000000040a077c11 */ /* 0x006fe2000f8e10ff */
        /* <DEDUP_REMOVED lines=9> */
.L_x_5:
[----:B------:R-:W-:Y:S05]  /*0460*/  BSYNC.RECONVERGENT B0 ;  /* 0x0000000000007941 */ /* 0x000fea0003800200 */
.L_x_4:
[----:B------:R-:W-:Y:S01]  /*0470*/  BAR.SYNC.DEFER_BLOCKING 0x0 ;  /* 0x0000000000007b1d */ /* 0x000fe20000010000 */
[C---:B------:R-:W-:Y:S02]  /*0480*/  ISETP.GE.U32.AND P3, PT, R12.reuse, UR8, PT ;  /* 0x000000080c007c0c */ /* 0x040fe4000bf66070 */
[C---:B------:R-:W-:Y:S02]  /*0490*/  LOP3.LUT R10, R5.reuse, 0x8, RZ, 0x3c, !PT ;  /* 0x00000008050a7812 */ /* 0x040fe400078e3cff */
[----:B------:R-:W-:Y:S01]  /*04a0*/  ISETP.LE.U32.OR P3, PT, R12, R5, P3 ;  /* 0x000000050c00720c */ /* 0x000fe20001f63470 */
[----:B------:R-:W-:Y:S01]  /*04b0*/  BSSY.RECONVERGENT B0, `(.L_x_6) ;  /* 0x0000019000007945 */ /* 0x000fe20003800200 */
[C---:B------:R-:W-:Y:S02]  /*04c0*/  LOP3.LUT R14, R5.reuse, 0x4, RZ, 0x3c, !PT ;  /* 0x00000004050e7812 */ /* 0x040fe400078e3cff */
[C---:B------:R-:W-:Y:S02]  /*04d0*/  LOP3.LUT R16, R5.reuse, 0x2, RZ, 0x3c, !PT ;  /* 0x0000000205107812 */ /* 0x040fe400078e3cff */
[----:B------:R-:W-:-:S02]  /*04e0*/  LOP3.LUT R18, R5, 0x1, RZ, 0x3c, !PT ;  /* 0x0000000105127812 */ /* 0x000fc400078e3cff */
[----:B------:R-:W-:Y:S02]  /*04f0*/  ISETP.GE.U32.AND P2, PT, R8, UR8, PT ;  /* 0x0000000808007c0c */ /* 0x000fe4000bf46070 */
[----:B------:R-:W-:Y:S02]  /*0500*/  ISETP.GE.U32.AND P1, PT, R10, UR8, PT ;  /* 0x000000080a007c0c */ /* 0x000fe4000bf26070 */
[----:B------:R-:W-:Y:S02]  /*0510*/  ISETP.GE.U32.AND P0, PT, R14, UR8, PT ;  /* 0x000000080e007c0c */ /* 0x000fe4000bf06070 */
[----:B------:R-:W-:Y:S02]  /*0520*/  ISETP.GE.U32.AND P5, PT, R16, UR8, PT ;  /* 0x0000000810007c0c */ /* 0x000fe4000bfa6070 */
[----:B------:R-:W-:Y:S02]  /*0530*/  ISETP.GE.U32.AND P4, PT, R18, UR8, PT ;  /* 0x0000000812007c0c */ /* 0x000fe4000bf86070 */
[----:B------:R-:W-:-:S02]  /*0540*/  ISETP.LE.U32.OR P2, PT, R8, R5, P2 ;  /* 0x000000050800720c */ /* 0x000fc40001743470 */
[-C--:B------:R-:W-:Y:S02]  /*0550*/  ISETP.LE.U32.OR P1, PT, R10, R5.reuse, P1 ;  /* 0x000000050a00720c */ /* 0x080fe40000f23470 */
[-C--:B------:R-:W-:Y:S02]  /*0560*/  ISETP.LE.U32.OR P0, PT, R14, R5.reuse, P0 ;  /* 0x000000050e00720c */ /* 0x080fe40000703470 */
[-C--:B------:R-:W-:Y:S02]  /*0570*/  ISETP.LE.U32.OR P5, PT, R16, R5.reuse, P5 ;  /* 0x000000051000720c */ /* 0x080fe40002fa3470 */
[----:B------:R-:W-:Y:S01]  /*0580*/  ISETP.LE.U32.OR P4, PT, R18, R5, P4 ;  /* 0x000000051200720c */ /* 0x000fe20002783470 */
[----:B------:R-:W-:-:S12]  /*0590*/  @P3 BRA `(.L_x_7) ;  /* 0x0000000000283947 */ /* 0x000fd80003800000 */
[----:B------:R-:W-:Y:S01]  /*05a0*/  LEA R12, R12, UR4, 0x2 ;  /* 0x000000040c0c7c11 */ /* 0x000fe2000f8e10ff */
[----:B------:R-:W-:Y:S04]  /*05b0*/  LDS R5, [R0] ;  /* 0x0000000000057984 */ /* 0x000fe80000000800 */
[----:B-123--:R-:W1:Y:S02]  /*05c0*/  LDS R6, [R12] ;  /* 0x000000000c067984 */ /* 0x00ee640000000800 */
[CC--:B-1----:R-:W-:Y:S02]  /*05d0*/  ISETP.GT.AND P6, PT, R5.reuse, R6.reuse, PT ;  /* 0x000000060500720c */ /* 0x0c2fe40003fc4270 */
[----:B------:R-:W-:Y:S02]  /*05e0*/  ISETP.GE.AND P3, PT, R5, R6, PT ;  /* 0x000000060500720c */ /* 0x000fe40003f66270 */
[----:B------:R-:W-:-:S02]  /*05f0*/  ISETP.NE.AND P6, PT, R4, RZ, P6 ;  /* 0x000000ff0400720c */ /* 0x000fc400037c5270 */
[----:B------:R-:W-:-:S04]  /*0600*/  ISETP.EQ.AND P3, PT, R4, RZ, !P3 ;  /* 0x000000ff0400720c */ /* 0x000fc80005f62270 */
[----:B------:R-:W-:-:S13]  /*0610*/  PLOP3.LUT P3, PT, P6, P3, PT, 0xf8, 0x8f ;  /* 0x00000000008f781c */ /* 0x000fda0003767f70 */
[----:B------:R4:W-:Y:S04]  /*0620*/  @P3 STS [R0], R6 ;  /* 0x0000000600003388 */ /* 0x0009e80000000800 */
[----:B------:R4:W-:Y:S02]  /*0630*/  @P3 STS [R12], R5 ;  /* 0x000000050c003388 */ /* 0x0009e40000000800 */
.L_x_7:
[----:B------:R-:W-:Y:S05]  /*0640*/  BSYNC.RECONVERGENT B0 ;  /* 0x0000000000007941 */ /* 0x000fea0003800200 */
.L_x_6:
[----:B------:R-:W-:Y:S06]  /*0650*/  BAR.SYNC.DEFER_BLOCKING 0x0 ;  /* 0x0000000000007b1d */ /* 0x000fec0000010000 */
[----:B------:R-:W-:Y:S04]  /*0660*/  BSSY.RECONVERGENT B0, `(.L_x_8) ;  /* 0x000000c000007945 */ /* 0x000fe80003800200 */
[----:B------:R-:W-:Y:S05]  /*0670*/  @P2 BRA `(.L_x_9) ;  /* 0x0000000000282947 */ /* 0x000fea0003800000 */
[----:B------:R-:W-:Y:S01]  /*0680*/  LEA R8, R8, UR4, 0x2 ;  /* 0x0000000408087c11 */ /* 0x000fe2000f8e10ff */
[----:B----4-:R-:W-:Y:S04]  /*0690*/  LDS R5, [R0] ;  /* 0x0000000000057984 */ /* 0x010fe80000000800 */
        /* <DEDUP_REMOVED lines=8> */
.L_x_9:
[----:B------:R-:W-:Y:S05]  /*0720*/  BSYNC.RECONVERGENT B0 ;  /* 0x0000000000007941 */ /* 0x000fea0003800200 */
.L_x_8:
[----:B------:R-:W-:Y:S06]  /*0730*/  BAR.SYNC.DEFER_BLOCKING 0x0 ;  /* 0x0000000000007b1d */ /* 0x000fec0000010000 */
[----:B------:R-:W-:Y:S04]  /*0740*/  BSSY.RECONVERGENT B0, `(.L_x_10) ;  /* 0x000000c000007945 */ /* 0x000fe80003800200 */
[----:B------:R-:W-:Y:S05]  /*0750*/  @P1 BRA `(.L_x_11) ;  /* 0x0000000000281947 */ /* 0x000fea0003800000 */
[----:B------:R-:W-:Y:S01]  /*0760*/  LEA R10, R10, UR4, 0x2 ;  /* 0x000000040a0a7c11 */ /* 0x000fe2000f8e10ff */
[----:B-1--4-:R-:W-:Y:S04]  /*0770*/  LDS R5, [R0] ;  /* 0x0000000000057984 */ /* 0x012fe80000000800 */
[----:B--23--:R-:W1:Y:S02]  /*0780*/  LDS R6, [R10] ;  /* 0x000000000a067984 */ /* 0x00ce640000000800 */
[CC--:B-1----:R-:W-:Y:S02]  /*0790*/  ISETP.GT.AND P1, PT, R5.reuse, R6.reuse, PT ;  /* 0x000000060500720c */ /* 0x0c2fe40003f24270 */
[----:B------:R-:W-:Y:S02]  /*07a0*/  ISETP.GE.AND P2, PT, R5, R6, PT ;  /* 0x000000060500720c */ /* 0x000fe40003f46270 */
[----:B------:R-:W-:-:S02]  /*07b0*/  ISETP.NE.AND P1, PT, R4, RZ, P1 ;  /* 0x000000ff0400720c */ /* 0x000fc40000f25270 */
[----:B------:R-:W-:-:S04]  /*07c0*/  ISETP.EQ.AND P2, PT, R4, RZ, !P2 ;  /* 0x000000ff0400720c */ /* 0x000fc80005742270 */
[----:B------:R-:W-:-:S13]  /*07d0*/  PLOP3.LUT P1, PT, P1, P2, PT, 0xf8, 0x8f ;  /* 0x00000000008f781c */ /* 0x000fda0000f25f70 */
[----:B------:R1:W-:Y:S04]  /*07e0*/  @P1 STS [R0], R6 ;  /* 0x0000000600001388 */ /* 0x0003e80000000800 */
[----:B------:R1:W-:Y:S02]  /*07f0*/  @P1 STS [R10], R5 ;  /* 0x000000050a001388 */ /* 0x0003e40000000800 */
.L_x_11:
[----:B------:R-:W-:Y:S05]  /*0800*/  BSYNC.RECONVERGENT B0 ;  /* 0x0000000000007941 */ /* 0x000fea0003800200 */
.L_x_10:
        /* <DEDUP_REMOVED lines=13> */
.L_x_13:
[----:B------:R-:W-:Y:S05]  /*08e0*/  BSYNC.RECONVERGENT B0 ;  /* 0x0000000000007941 */ /* 0x000fea0003800200 */
.L_x_12:
        /* <DEDUP_REMOVED lines=13> */
.L_x_15:
[----:B------:R-:W-:Y:S05]  /*09c0*/  BSYNC.RECONVERGENT B0 ;  /* 0x0000000000007941 */ /* 0x000fea0003800200 */
.L_x_14:
        /* <DEDUP_REMOVED lines=13> */
.L_x_17:
[----:B------:R-:W-:Y:S05]  /*0aa0*/  BSYNC.RECONVERGENT B0 ;  /* 0x0000000000007941 */ /* 0x000fea0003800200 */
.L_x_16:
[----:B------:R-:W-:Y:S06]  /*0ab0*/  BAR.SYNC.DEFER_BLOCKING 0x0 ;  /* 0x0000000000007b1d */ /* 0x000fec0000010000 */
[----:B-1--4-:R-:W1:Y:S04]  /*0ac0*/  LDS R5, [R0] ;  /* 0x0000000000057984 */ /* 0x012e680000000800 */
[----:B-1----:R-:W-:Y:S01]  /*0ad0*/  STG.E desc[UR6][R2.64], R5 ;  /* 0x0000000502007986 */ /* 0x002fe2000c101906 */
[----:B------:R-:W-:Y:S05]  /*0ae0*/  EXIT ;  /* 0x000000000000794d */ /* 0x000fea0003800000 */
.L_x_18:
[----:B------:R-:W-:-:S00]  /*0af0*/  BRA `(.L_x_18) ;  /* 0xfffffffc00fc7947 */ /* 0x000fc0000383ffff */
[----:B------:R-:W-:-:S00]  /*0b00*/  NOP ;  /* 0x0000000000007918 */ /* 0x000fc00000000000 */
[----:B------:R-:W-:-:S00]  /*0b10*/  NOP ;  /* 0x0000000000007918 */ /* 0x000fc00000000000 */
[----:B------:R-:W-:-:S00]  /*0b20*/  NOP ;  /* 0x0000000000007918 */ /* 0x000fc00000000000 */
[----:B------:R-:W-:-:S00]  /*0b30*/  NOP ;  /* 0x0000000000007918 */ /* 0x000fc00000000000 */
[----:B------:R-:W-:-:S00]  /*0b40*/  NOP ;  /* 0x0000000000007918 */ /* 0x000fc00000000000 */
[----:B------:R-:W-:-:S00]  /*0b50*/  NOP ;  /* 0x0000000000007918 */ /* 0x000fc00000000000 */
[----:B------:R-:W-:-:S00]  /*0b60*/  NOP ;  /* 0x0000000000007918 */ /* 0x000fc00000000000 */
[----:B------:R-:W-:-:S00]  /*0b70*/  NOP ;  /* 0x0000000000007918 */ /* 0x000fc00000000000 */
.L_x_42:


//--------------------- .text._Z21BitonicSortSharedCUDAPii --------------------------
	.section	.text._Z21BitonicSortSharedCUDAPii,"ax",@progbits
	.align	128
        .global         _Z21BitonicSortSharedCUDAPii
        .type           _Z21BitonicSortSharedCUDAPii,@function
        .size           _Z21BitonicSortSharedCUDAPii,(.L_x_43 - _Z21BitonicSortSharedCUDAPii)
        .other          _Z21BitonicSortSharedCUDAPii,@"STO_CUDA_ENTRY STV_DEFAULT"
_Z21BitonicSortSharedCUDAPii:
.text._Z21BitonicSortSharedCUDAPii:
[----:B------:R-:W-:Y:S01]  /*0000*/  LDC R1, c[0x0][0x37c] ;  /* 0x0000df00ff017b82 */ /* 0x000fe20000000800 */
[----:B------:R-:W0:Y:S07]  /*0010*/  S2R R5, SR_CTAID.X ;  /* 0x0000000000057919 */ /* 0x000e2e0000002500 */
[----:B------:R-:W1:Y:S01]  /*0020*/  LDC.64 R2, c[0x0][0x380] ;  /* 0x0000e000ff027b82 */ /* 0x000e620000000a00 */
[----:B------:R-:W2:Y:S01]  /*0030*/  LDCU.64 UR12, c[0x0][0x358] ;  /* 0x00006b00ff0c77ac */ /* 0x000ea20008000a00 */
[----:B------:R-:W0:Y:S02]  /*0040*/  S2R R0, SR_TID.X ;  /* 0x0000000000007919 */ /* 0x000e240000002100 */
[----:B0-----:R-:W-:-:S04]  /*0050*/  IMAD R5, R5, 0x200, R0 ;  /* 0x0000020005057824 */ /* 0x001fc800078e0200 */
[----:B-1----:R-:W-:-:S05]  /*0060*/  IMAD.WIDE R2, R5, 0x4, R2 ;  /* 0x0000000405027825 */ /* 0x002fca00078e0202 */
[----:B--2---:R-:W2:Y:S01]  /*0070*/  LDG.E R7, desc[UR12][R2.64] ;  /* 0x0000000c02077981 */ /* 0x004ea2000c1e1900 */
[----:B------:R-:W0:Y:S01]  /*0080*/  S2UR UR5, SR_CgaCtaId ;  /* 0x00000000000579c3 */ /* 0x000e220000008800 */
[----:B------:R-:W-:Y:S01]  /*0090*/  UMOV UR4, 0x400 ;  /* 0x0000040000047882 */ /* 0x000fe20000000000 */
[----:B------:R-:W-:Y:S01]  /*00a0*/  LOP3.LUT R5, RZ, R0, RZ, 0x33, !PT ;  /* 0x00000000ff057212 */ /* 0x000fe200078e33ff */
[----:B------:R-:W1:Y:S01]  /*00b0*/  LDCU UR11, c[0x0][0x360] ;  /* 0x00006c00ff0b77ac */ /* 0x000e620008000800 */
[----:B------:R-:W-:Y:S01]  /*00c0*/  UMOV UR6, 0x1 ;  /* 0x0000000100067882 */ /* 0x000fe20000000000 */
[----:B0-----:R-:W-:-:S03]  /*00d0*/  ULEA UR5, UR5, UR4, 0x18 ;  /* 0x0000000405057291 */ /* 0x001fc6000f8ec0ff */
[----:B------:R-:W-:-:S03]  /*00e0*/  UMOV UR4, URZ ;  /* 0x000000ff00047c82 */ /* 0x000fc60008000000 */
[----:B------:R-:W-:-:S05]  /*00f0*/  LEA R4, R0, UR5, 0x2 ;  /* 0x0000000500047c11 */ /* 0x000fca000f8e10ff */
[----:B--2---:R0:W-:Y:S01]  /*0100*/  STS [R4], R7 ;  /* 0x0000000704007388 */ /* 0x0041e20000000800 */
[----:B-1----:R-:W-:Y:S06]  /*0110*/  BAR.SYNC.DEFER_BLOCKING 0x0 ;  /* 0x0000000000007b1d */ /* 0x002fec0000010000 */
.L_x_36:
[----:B------:R-:W-:Y:S02]  /*0120*/  ULOP3.LUT UP0, UR14, UR6, 0x3, URZ, 0xc0, !UPT ;  /* 0x00000003060e7892 */ /* 0x000fe4000f80c0ff */
[----:B------:R-:W-:Y:S01]  /*0130*/  SHF.R.U32.HI R6, RZ, UR6, R5 ;  /* 0x00000006ff067c19 */ /* 0x000fe20008011605 */
[----:B------:R-:W-:Y:S01]  /*0140*/  UMOV UR9, UR6 ;  /* 0x0000000600097c82 */ /* 0x000fe20008000000 */
[----:B------:R-:W-:Y:S02]  /*0150*/  UMOV UR7, UR6 ;  /* 0x0000000600077c82 */ /* 0x000fe40008000000 */
[----:B------:R-:W-:-:S03]  /*0160*/  LOP3.LUT R6, R6, 0x1, RZ, 0xc0, !PT ;  /* 0x0000000106067812 */ /* 0x000fc600078ec0ff */
[----:B0-----:R-:W-:Y:S05]  /*0170*/  BRA.U !UP0, `(.L_x_19) ;  /* 0x0000000108f87547 */ /* 0x001fea000b800000 */
[----:B------:R-:W-:Y:S01]  /*0180*/  UIADD3 UR7, UPT, UPT, UR6, -0x1, URZ ;  /* 0xffffffff06077890 */ /* 0x000fe2000fffe0ff */
[----:B------:R-:W-:Y:S01]  /*0190*/  BSSY.RECONVERGENT B0, `(.L_x_20) ;  /* 0x0000011000007945 */ /* 0x000fe20003800200 */
[----:B------:R-:W-:Y:S02]  /*01a0*/  UMOV UR8, 0x1 ;  /* 0x0000000100087882 */ /* 0x000fe40000000000 */
[----:B------:R-:W-:-:S06]  /*01b0*/  USHF.L.U32 UR10, UR8, UR7, URZ ;  /* 0x00000007080a7299 */ /* 0x000fcc00080006ff */
[----:B0-----:R-:W-:-:S04]  /*01c0*/  LOP3.LUT R7, R0, UR10, RZ, 0x3c, !PT ;  /* 0x0000000a00077c12 */ /* 0x001fc8000f8e3cff */
[----:B------:R-:W-:-:S04]  /*01d0*/  ISETP.GE.U32.AND P0, PT, R7, UR11, PT ;  /* 0x0000000b07007c0c */ /* 0x000fc8000bf06070 */
[----:B------:R-:W-:-:S13]  /*01e0*/  ISETP.LE.OR P0, PT, R7, R0, P0 ;  /* 0x000000000700720c */ /* 0x000fda0000703670 */
[----:B------:R-:W-:Y:S05]  /*01f0*/  @P0 BRA `(.L_x_21) ;  /* 0x0000000000280947 */ /* 0x000fea0003800000 */
[----:B------:R-:W-:Y:S02]  /*0200*/  LEA R8, R7, UR5, 0x2 ;  /* 0x0000000507087c11 */ /* 0x000fe4000f8e10ff */
[----:B------:R-:W-:Y:S04]  /*0210*/  LDS R7, [R4] ;  /* 0x0000000004077984 */ /* 0x000fe80000000800 */
[----:B------:R-:W0:Y:S02]  /*0220*/  LDS R10, [R8] ;  /* 0x00000000080a7984 */ /* 0x000e240000000800 */
[CC--:B0-----:R-:W-:Y:S02]  /*0230*/  ISETP.GT.AND P1, PT, R7.reuse, R10.reuse, PT ;  /* 0x0000000a0700720c */ /* 0x0c1fe40003f24270 */
[----:B------:R-:W-:-:S02]  /*0240*/  ISETP.GE.AND P0, PT, R7, R10, PT ;  /* 0x0000000a0700720c */ /* 0x000fc40003f06270 */
[C---:B------:R-:W-:Y:S02]  /*0250*/  ISETP.NE.AND P1, PT, R6.reuse, RZ, P1 ;  /* 0x000000ff0600720c */ /* 0x040fe40000f25270 */
[----:B------:R-:W-:-:S04]  /*0260*/  ISETP.EQ.AND P0, PT, R6, RZ, !P0 ;  /* 0x000000ff0600720c */ /* 0x000fc80004702270 */
[----:B------:R-:W-:-:S13]  /*0270*/  PLOP3.LUT P0, PT, P1, P0, PT, 0xf8, 0x8f ;  /* 0x00000000008f781c */ /* 0x000fda0000f01f70 */
[----:B------:R0:W-:Y:S04]  /*0280*/  @P0 STS [R4], R10 ;  /* 0x0000000a04000388 */ /* 0x0001e80000000800 */
[----:B------:R0:W-:Y:S02]  /*0290*/  @P0 STS [R8], R7 ;  /* 0x0000000708000388 */ /* 0x0001e40000000800 */
.L_x_21:
[----:B------:R-:W-:Y:S05]  /*02a0*/  BSYNC.RECONVERGENT B0 ;  /* 0x0000000000007941 */ /* 0x000fea0003800200 */
.L_x_20:
[----:B------:R-:W-:Y:S01]  /*02b0*/  BAR.SYNC.DEFER_BLOCKING 0x0 ;  /* 0x0000000000007b1d */ /* 0x000fe20000010000 */
[----:B------:R-:W-:-:S09]  /*02c0*/  UISETP.NE.AND UP0, UPT, UR14, 0x1, UPT ;  /* 0x000000010e00788c */ /* 0x000fd2000bf05270 */
[----:B------:R-:W-:Y:S05]  /*02d0*/  BRA.U !UP0, `(.L_x_19) ;  /* 0x0000000108a07547 */ /* 0x000fea000b800000 */
[----:B------:R-:W-:Y:S01]  /*02e0*/  UIADD3 UR7, UPT, UPT, UR6, -0x2, URZ ;  /* 0xfffffffe06077890 */ /* 0x000fe2000fffe0ff */
[----:B------:R-:W-:Y:S03]  /*02f0*/  BSSY.RECONVERGENT B0, `(.L_x_22) ;  /* 0x0000010000007945 */ /* 0x000fe60003800200 */
        /* <DEDUP_REMOVED lines=15> */
.L_x_23:
[----:B------:R-:W-:Y:S05]  /*03f0*/  BSYNC.RECONVERGENT B0 ;  /* 0x0000000000007941 */ /* 0x000fea0003800200 */
.L_x_22:
        /* <DEDUP_REMOVED lines=20> */
.L_x_25:
[----:B------:R-:W-:Y:S05]  /*0540*/  BSYNC.RECONVERGENT B0 ;  /* 0x0000000000007941 */ /* 0x000fea0003800200 */
.L_x_24:
[----:B------:R-:W-:Y:S06]  /*0550*/  BAR.SYNC.DEFER_BLOCKING 0x0 ;  /* 0x0000000000007b1d */ /* 0x000fec0000010000 */
.L_x_19:
[----:B------:R-:W-:-:S09]  /*0560*/  UISETP.GE.U32.AND UP0, UPT, UR4, 0x3, UPT ;  /* 0x000000030400788c */ /* 0x000fd2000bf06070 */
[----:B------:R-:W-:Y:S05]  /*0570*/  BRA.U !UP0, `(.L_x_26) ;  /* 0x0000000508447547 */ /* 0x000fea000b800000 */
[----:B------:R-:W-:-:S12]  /*0580*/  UIADD3 UR8, UPT, UPT, UR7, 0x4, URZ ;  /* 0x0000000407087890 */ /* 0x000fd8000fffe0ff */
.L_x_35:
        /* <DEDUP_REMOVED lines=18> */
.L_x_28:
[----:B------:R-:W-:Y:S05]  /*06b0*/  BSYNC.RECONVERGENT B0 ;  /* 0x0000000000007941 */ /* 0x000fea0003800200 */
.L_x_27:
[----:B------:R-:W-:Y:S01]  /*06c0*/  UIADD3 UR4, UPT, UPT, UR8, -0x6, URZ ;  /* 0xfffffffa08047890 */ /* 0x000fe2000fffe0ff */
[----:B------:R-:W-:Y:S03]  /*06d0*/  BAR.SYNC.DEFER_BLOCKING 0x0 ;  /* 0x0000000000007b1d */ /* 0x000fe60000010000 */
[----:B------:R-:W-:-:S03]  /*06e0*/  USHF.L.U32 UR4, UR7, UR4, URZ ;  /* 0x0000000407047299 */ /* 0x000fc600080006ff */
[----:B------:R-:W-:Y:S03]  /*06f0*/  BSSY.RECONVERGENT B0, `(.L_x_29) ;  /* 0x000000f000007945 */ /* 0x000fe60003800200 */
        /* <DEDUP_REMOVED lines=14> */
.L_x_30:
[----:B------:R-:W-:Y:S05]  /*07e0*/  BSYNC.RECONVERGENT B0 ;  /* 0x0000000000007941 */ /* 0x000fea0003800200 */
.L_x_29:
        /* <DEDUP_REMOVED lines=18> */
.L_x_32:
[----:B------:R-:W-:Y:S05]  /*0910*/  BSYNC.RECONVERGENT B0 ;  /* 0x0000000000007941 */ /* 0x000fea0003800200 */
.L_x_31:
        /* <DEDUP_REMOVED lines=18> */
.L_x_34:
[----:B------:R-:W-:Y:S05]  /*0a40*/  BSYNC.RECONVERGENT B0 ;  /* 0x0000000000007941 */ /* 0x000fea0003800200 */
.L_x_33:
[----:B------:R-:W-:Y:S01]  /*0a50*/  BAR.SYNC.DEFER_BLOCKING 0x0 ;  /* 0x0000000000007b1d */ /* 0x000fe20000010000 */
[----:B------:R-:W-:-:S04]  /*0a60*/  UIADD3 UR8, UPT, UPT, UR8, -0x4, URZ ;  /* 0xfffffffc08087890 */ /* 0x000fc8000fffe0ff */
[----:B------:R-:W-:-:S09]  /*0a70*/  UISETP.GT.AND UP0, UPT, UR8, 0x4, UPT ;  /* 0x000000040800788c */ /* 0x000fd2000bf04270 */
[----:B------:R-:W-:Y:S05]  /*0a80*/  BRA.U UP0, `(.L_x_35) ;  /* 0xfffffff900c07547 */ /* 0x000fea000b83ffff */
.L_x_26:
[----:B------:R-:W-:Y:S01]  /*0a90*/  UIADD3 UR6, UPT, UPT, UR6, 0x1, URZ ;  /* 0x0000000106067890 */ /* 0x000fe2000fffe0ff */
[----:B------:R-:W-:-:S03]  /*0aa0*/  UMOV UR4, UR9 ;  /* 0x0000000900047c82 */ /* 0x000fc60008000000 */
[----:B------:R-:W-:-:S09]  /*0ab0*/  UISETP.NE.AND UP0, UPT, UR6, 0x9, UPT ;  /* 0x000000090600788c */ /* 0x000fd2000bf05270 */
[----:B------:R-:W-:Y:S05]  /*0ac0*/  BRA.U UP0, `(.L_x_36) ;  /* 0xfffffff500947547 */ /* 0x000fea000b83ffff */
[----:B------:R-:W1:Y:S04]  /*0ad0*/  LDS R5, [R4] ;  /* 0x0000000004057984 */ /* 0x000e680000000800 */
[----:B-1----:R-:W-:Y:S01]  /*0ae0*/  STG.E desc[UR12][R2.64], R5 ;  /* 0x0000000502007986 */ /* 0x002fe2000c10190c */
[----:B------:R-:W-:Y:S05]  /*0af0*/  EXIT ;  /* 0x000000000000794d */ /* 0x000fea0003800000 */
.L_x_37:
        /* <DEDUP_REMOVED lines=16> */
.L_x_43:


//--------------------- .text._Z15BitonicSortCUDAPiiii --------------------------
	.section	.text._Z15BitonicSortCUDAPiiii,"ax",@progbits
	.align	128
        .global         _Z15BitonicSortCUDAPiiii
        .type           _Z15BitonicSortCUDAPiiii,@function
        .size           _Z15BitonicSortCUDAPiiii,(.L_x_44 - _Z15BitonicSortCUDAPiiii)
        .other          _Z15BitonicSortCUDAPiiii,@"STO_CUDA_ENTRY STV_DEFAULT"
_Z15BitonicSortCUDAPiiii:
.text._Z15BitonicSortCUDAPiiii:
[----:B------:R-:W-:Y:S01]  /*0000*/  LDC R1, c[0x0][0x37c] ;  /* 0x0000df00ff017b82 */ /* 0x000fe20000000800 */
[----:B------:R-:W0:Y:S07]  /*0010*/  S2R R7, SR_TID.X ;  /* 0x0000000000077919 */ /* 0x000e2e0000002100 */
[----:B------:R-:W0:Y:S01]  /*0020*/  S2UR UR6, SR_CTAID.X ;  /* 0x00000000000679c3 */ /* 0x000e220000002500 */
[----:B------:R-:W1:Y:S01]  /*0030*/  LDCU UR4, c[0x0][0x390] ;  /* 0x00007200ff0477ac */ /* 0x000e620008000800 */
[----:B------:R-:W2:Y:S06]  /*0040*/  LDCU UR7, c[0x0][0x388] ;  /* 0x00007100ff0777ac */ /* 0x000eac0008000800 */
[----:B------:R-:W0:Y:S01]  /*0050*/  LDC R0, c[0x0][0x360] ;  /* 0x0000d800ff007b82 */ /* 0x000e220000000800 */
[----:B------:R-:W-:-:S02]  /*0060*/  UMOV UR5, 0x1 ;  /* 0x0000000100057882 */ /* 0x000fc40000000000 */
[----:B-1----:R-:W-:Y:S01]  /*0070*/  USHF.L.U32 UR4, UR5, UR4, URZ ;  /* 0x0000000405047299 */ /* 0x002fe200080006ff */
[----:B0-----:R-:W-:-:S05]  /*0080*/  IMAD R7, R0, UR6, R7 ;  /* 0x0000000600077c24 */ /* 0x001fca000f8e0207 */
[----:B------:R-:W-:-:S04]  /*0090*/  LOP3.LUT R0, R7, UR4, RZ, 0x3c, !PT ;  /* 0x0000000407007c12 */ /* 0x000fc8000f8e3cff */
[----:B--2---:R-:W-:-:S04]  /*00a0*/  ISETP.GE.AND P0, PT, R0, UR7, PT ;  /* 0x0000000700007c0c */ /* 0x004fc8000bf06270 */
[----:B------:R-:W-:-:S13]  /*00b0*/  ISETP.LE.OR P0, PT, R0, R7, P0 ;  /* 0x000000070000720c */ /* 0x000fda0000703670 */
[----:B------:R-:W-:Y:S05]  /*00c0*/  @P0 EXIT ;  /* 0x000000000000094d */ /* 0x000fea0003800000 */
[----:B------:R-:W0:Y:S01]  /*00d0*/  LDC.64 R4, c[0x0][0x380] ;  /* 0x0000e000ff047b82 */ /* 0x000e220000000a00 */
[----:B------:R-:W1:Y:S01]  /*00e0*/  LDCU.64 UR4, c[0x0][0x358] ;  /* 0x00006b00ff0477ac */ /* 0x000e620008000a00 */
[----:B------:R-:W2:Y:S01]  /*00f0*/  LDCU UR6, c[0x0][0x38c] ;  /* 0x00007180ff0677ac */ /* 0x000ea20008000800 */
[----:B0-----:R-:W-:-:S04]  /*0100*/  IMAD.WIDE R2, R7, 0x4, R4 ;  /* 0x0000000407027825 */ /* 0x001fc800078e0204 */
[----:B------:R-:W-:Y:S01]  /*0110*/  IMAD.WIDE R4, R0, 0x4, R4 ;  /* 0x0000000400047825 */ /* 0x000fe200078e0204 */
[----:B-1----:R-:W3:Y:S04]  /*0120*/  LDG.E R9, desc[UR4][R2.64] ;  /* 0x0000000402097981 */ /* 0x002ee8000c1e1900 */
[----:B------:R-:W3:Y:S01]  /*0130*/  LDG.E R0, desc[UR4][R4.64] ;  /* 0x0000000404007981 */ /* 0x000ee2000c1e1900 */
[----:B------:R-:W-:Y:S01]  /*0140*/  LOP3.LUT R7, RZ, R7, RZ, 0x33, !PT ;  /* 0x00000007ff077212 */ /* 0x000fe200078e33ff */
[----:B------:R-:W-:Y:S03]  /*0150*/  BSSY.RECONVERGENT B0, `(.L_x_38) ;  /* 0x0000009000007945 */ /* 0x000fe60003800200 */
[----:B--2---:R-:W-:-:S04]  /*0160*/  SHF.R.U32.HI R7, RZ, UR6, R7 ;  /* 0x00000006ff077c19 */ /* 0x004fc80008011607 */
[----:B------:R-:W-:-:S04]  /*0170*/  LOP3.LUT R6, R7, 0x1, RZ, 0xc0, !PT ;  /* 0x0000000107067812 */ /* 0x000fc800078ec0ff */
[----:B------:R-:W-:Y:S02]  /*0180*/  ISETP.EQ.U32.AND P1, PT, R6, 0x1, PT ;  /* 0x000000010600780c */ /* 0x000fe40003f22070 */
[----:B---3--:R-:W-:-:S13]  /*0190*/  ISETP.GT.AND P0, PT, R9, R0, PT ;  /* 0x000000000900720c */ /* 0x008fda0003f04270 */
[----:B------:R-:W-:Y:S05]  /*01a0*/  @P0 BRA P1, `(.L_x_39) ;  /* 0x00000000000c0947 */ /* 0x000fea0000800000 */
[----:B------:R-:W-:-:S04]  /*01b0*/  LOP3.LUT P0, RZ, R7, 0x1, RZ, 0xc0, !PT ;  /* 0x0000000107ff7812 */ /* 0x000fc8000780c0ff */
[----:B------:R-:W-:-:S13]  /*01c0*/  ISETP.GE.OR P0, PT, R9, R0, P0 ;  /* 0x000000000900720c */ /* 0x000fda0000706670 */
[----:B------:R-:W-:Y:S05]  /*01d0*/  @P0 EXIT ;  /* 0x000000000000094d */ /* 0x000fea0003800000 */
.L_x_39:
[----:B------:R-:W-:Y:S05]  /*01e0*/  BSYNC.RECONVERGENT B0 ;  /* 0x0000000000007941 */ /* 0x000fea0003800200 */
.L_x_38:
[----:B------:R-:W-:Y:S04]  /*01f0*/  STG.E desc[UR4][R2.64], R0 ;  /* 0x0000000002007986 */ /* 0x000fe8000c101904 */
[----:B------:R-:W-:Y:S01]  /*0200*/  STG.E desc[UR4][R4.64], R9 ;  /* 0x0000000904007986 */ /* 0x000fe2000c101904 */
[----:B------:R-:W-:Y:S05]  /*0210*/  EXIT ;  /* 0x000000000000794d */ /* 0x000fea0003800000 */
.L_x_40:
        /* <DEDUP_REMOVED lines=14> */
.L_x_44:


//--------------------- .text._Z14padArrayKernelPiii --------------------------
	.section	.text._Z14padArrayKernelPiii,"ax",@progbits
	.align	128
        .global         _Z14padArrayKernelPiii
        .type           _Z14padArrayKernelPiii,@function
        .size           _Z14padArrayKernelPiii,(.L_x_45 - _Z14padArrayKernelPiii)
        .other          _Z14padArrayKernelPiii,@"STO_CUDA_ENTRY STV_DEFAULT"
_Z14padArrayKernelPiii:
.text._Z14padArrayKernelPiii:
[----:B------:R-:W-:Y:S01]  /*0000*/  LDC R1, c[0x0][0x37c] ;  /* 0x0000df00ff017b82 */ /* 0x000fe20000000800 */
[----:B------:R-:W0:Y:S07]  /*0010*/  S2R R5, SR_CTAID.X ;  /* 0x0000000000057919 */ /* 0x000e2e0000002500 */
[----:B------:R-:W1:Y:S01]  /*0020*/  LDC.64 R6, c[0x0][0x388] ;  /* 0x0000e200ff067b82 */ /* 0x000e620000000a00 */
[----:B------:R-:W2:Y:S01]  /*0030*/  LDCU.64 UR4, c[0x0][0x358] ;  /* 0x00006b00ff0477ac */ /* 0x000ea20008000a00 */
[----:B------:R-:W0:Y:S06]  /*0040*/  S2R R0, SR_TID.X ;  /* 0x0000000000007919 */ /* 0x000e2c0000002100 */
[----:B------:R-:W3:Y:S01]  /*0050*/  LDC.64 R2, c[0x0][0x380] ;  /* 0x0000e000ff027b82 */ /* 0x000ee20000000a00 */
[----:B0-----:R-:W-:-:S02]  /*0060*/  LEA R5, R5, R0, 0x9 ;  /* 0x0000000005057211 */ /* 0x001fc400078e48ff */
[----:B-1----:R-:W-:-:S04]  /*0070*/  IADD3 R0, PT, PT, R7, -0x1, RZ ;  /* 0xffffffff07007810 */ /* 0x002fc80007ffe0ff */
[----:B------:R-:W-:-:S05]  /*0080*/  VIADDMNMX.U32 R5, R5, R6, R0, PT ;  /* 0x0000000605057246 */ /* 0x000fca0003800000 */
[----:B---3--:R-:W-:-:S05]  /*0090*/  IMAD.WIDE R2, R5, 0x4, R2 ;  /* 0x0000000405027825 */ /* 0x008fca00078e0202 */
[----:B--2---:R-:W-:Y:S01]  /*00a0*/  STG.E desc[UR4][R2.64], RZ ;  /* 0x000000ff02007986 */ /* 0x004fe2000c101904 */
[----:B------:R-:W-:Y:S05]  /*00b0*/  EXIT ;  /* 0x000000000000794d */ /* 0x000fea0003800000 */
.L_x_41:
        /* <DEDUP_REMOVED lines=12> */
.L_x_45:


//--------------------- .nv.shared._Z31BitonicSortSharedCUDASingleLoopPiii --------------------------
	.section	.nv.shared._Z31BitonicSortSharedCUDASingleLoopPiii,"aw",@nobits
	.sectionflags	@""
	.align	4
.nv.shared._Z31BitonicSortSharedCUDASingleLoopPiii:
	.zero		3072


//--------------------- .nv.shared.reserved.0     --------------------------
	.section	.nv.shared.reserved.0,"aw",@nobits
	.weak		__nv_reservedSMEM_offset_0_alias
	.size		__nv_reservedSMEM_offset_0_alias, 0, 64
	.other		__nv_reservedSMEM_offset_0_alias,@"STO_CUDA_RESERVED_SHARED STV_DEFAULT"
__nv_reservedSMEM_offset_0_alias:
	.zero		0
	.zero		64


//--------------------- .nv.shared._Z21BitonicSortSharedCUDAPii --------------------------
	.section	.nv.shared._Z21BitonicSortSharedCUDAPii,"aw",@nobits
	.sectionflags	@""
	.align	4
.nv.shared._Z21BitonicSortSharedCUDAPii:
	.zero		3072


//--------------------- .nv.constant0._Z31BitonicSortSharedCUDASingleLoopPiii --------------------------
	.section	.nv.constant0._Z31BitonicSortSharedCUDASingleLoopPiii,"a",@progbits
	.sectionflags	@""
	.align	4
.nv.constant0._Z31BitonicSortSharedCUDASingleLoopPiii:
	.zero		912


//--------------------- .nv.constant0._Z21BitonicSortSharedCUDAPii --------------------------
	.section	.nv.constant0._Z21BitonicSortSharedCUDAPii,"a",@progbits
	.sectionflags	@""
	.align	4
.nv.constant0._Z21BitonicSortSharedCUDAPii:
	.zero		908


//--------------------- .nv.constant0._Z15BitonicSortCUDAPiiii --------------------------
	.section	.nv.constant0._Z15BitonicSortCUDAPiiii,"a",@progbits
	.sectionflags	@""
	.align	4
.nv.constant0._Z15BitonicSortCUDAPiiii:
	.zero		916


//--------------------- .nv.constant0._Z14padArrayKernelPiii --------------------------
	.section	.nv.constant0._Z14padArrayKernelPiii,"a",@progbits
	.sectionflags	@""
	.align	4
.nv.constant0._Z14padArrayKernelPiii:
	.zero		912


//--------------------- SYMBOLS --------------------------

	.type		.nv.reservedSmem.offset0,@object
	.size		.nv.reservedSmem.offset0,0x4
	.type		.nv.reservedSmem.cap,@object
	.size		.nv.reservedSmem.cap,0x4
